//
// Generated by NVIDIA NVVM Compiler
//
// Compiler Build ID: CL-36424714
// Cuda compilation tools, release 13.0, V13.0.88
// Based on NVVM 20.0.0
//

.version 9.0
.target sm_100
.address_size 64

	// .globl	_Z11setVecValuePdd

.visible .entry _Z11setVecValuePdd(
	.param .u64 .ptr .align 1 _Z11setVecValuePdd_param_0,
	.param .f64 _Z11setVecValuePdd_param_1
)
{
	.reg .b64 	%rd<3>;
	.reg .b64 	%fd<2>;

	ld.param.u64 	%rd1, [_Z11setVecValuePdd_param_0];
	ld.param.f64 	%fd1, [_Z11setVecValuePdd_param_1];
	cvta.to.global.u64 	%rd2, %rd1;
	st.global.f64 	[%rd2], %fd1;
	ret;

}
	// .globl	_Z5_normPdiPKd
.visible .entry _Z5_normPdiPKd(
	.param .u64 .ptr .align 1 _Z5_normPdiPKd_param_0,
	.param .u32 _Z5_normPdiPKd_param_1,
	.param .u64 .ptr .align 1 _Z5_normPdiPKd_param_2
)
{
	.reg .pred 	%p<67>;
	.reg .b32 	%r<103>;
	.reg .b64 	%rd<28>;
	.reg .b64 	%fd<235>;

	ld.param.u64 	%rd11, [_Z5_normPdiPKd_param_0];
	ld.param.u32 	%r38, [_Z5_normPdiPKd_param_1];
	ld.param.u64 	%rd12, [_Z5_normPdiPKd_param_2];
	cvta.to.global.u64 	%rd1, %rd12;
	ld.global.f64 	%fd29, [%rd1];
	abs.f64 	%fd226, %fd29;
	setp.lt.s32 	%p1, %r38, 2;
	@%p1 bra 	$L__BB1_14;
	add.s32 	%r1, %r38, -1;
	add.s32 	%r40, %r38, -2;
	and.b32  	%r2, %r1, 15;
	setp.lt.u32 	%p2, %r40, 15;
	mov.b32 	%r92, 1;
	@%p2 bra 	$L__BB1_5;
	and.b32  	%r42, %r1, -16;
	neg.s32 	%r90, %r42;
	add.s64 	%rd25, %rd1, 64;
	mov.b32 	%r89, 0;
$L__BB1_3:
	.pragma "nounroll";
	ld.global.f64 	%fd31, [%rd25+-56];
	abs.f64 	%fd32, %fd31;
	max.f64 	%fd33, %fd32, %fd226;
	ld.global.f64 	%fd34, [%rd25+-48];
	abs.f64 	%fd35, %fd34;
	max.f64 	%fd36, %fd35, %fd33;
	ld.global.f64 	%fd37, [%rd25+-40];
	abs.f64 	%fd38, %fd37;
	max.f64 	%fd39, %fd38, %fd36;
	ld.global.f64 	%fd40, [%rd25+-32];
	abs.f64 	%fd41, %fd40;
	max.f64 	%fd42, %fd41, %fd39;
	ld.global.f64 	%fd43, [%rd25+-24];
	abs.f64 	%fd44, %fd43;
	max.f64 	%fd45, %fd44, %fd42;
	ld.global.f64 	%fd46, [%rd25+-16];
	abs.f64 	%fd47, %fd46;
	max.f64 	%fd48, %fd47, %fd45;
	ld.global.f64 	%fd49, [%rd25+-8];
	abs.f64 	%fd50, %fd49;
	max.f64 	%fd51, %fd50, %fd48;
	ld.global.f64 	%fd52, [%rd25];
	abs.f64 	%fd53, %fd52;
	max.f64 	%fd54, %fd53, %fd51;
	ld.global.f64 	%fd55, [%rd25+8];
	abs.f64 	%fd56, %fd55;
	max.f64 	%fd57, %fd56, %fd54;
	ld.global.f64 	%fd58, [%rd25+16];
	abs.f64 	%fd59, %fd58;
	max.f64 	%fd60, %fd59, %fd57;
	ld.global.f64 	%fd61, [%rd25+24];
	abs.f64 	%fd62, %fd61;
	max.f64 	%fd63, %fd62, %fd60;
	ld.global.f64 	%fd64, [%rd25+32];
	abs.f64 	%fd65, %fd64;
	max.f64 	%fd66, %fd65, %fd63;
	ld.global.f64 	%fd67, [%rd25+40];
	abs.f64 	%fd68, %fd67;
	max.f64 	%fd69, %fd68, %fd66;
	ld.global.f64 	%fd70, [%rd25+48];
	abs.f64 	%fd71, %fd70;
	max.f64 	%fd72, %fd71, %fd69;
	ld.global.f64 	%fd73, [%rd25+56];
	abs.f64 	%fd74, %fd73;
	max.f64 	%fd75, %fd74, %fd72;
	ld.global.f64 	%fd76, [%rd25+64];
	abs.f64 	%fd77, %fd76;
	max.f64 	%fd226, %fd77, %fd75;
	add.s32 	%r90, %r90, 16;
	add.s32 	%r89, %r89, 16;
	add.s64 	%rd25, %rd25, 128;
	setp.ne.s32 	%p3, %r90, 0;
	@%p3 bra 	$L__BB1_3;
	add.s32 	%r92, %r89, 1;
$L__BB1_5:
	setp.eq.s32 	%p4, %r2, 0;
	@%p4 bra 	$L__BB1_14;
	and.b32  	%r10, %r1, 7;
	setp.lt.u32 	%p5, %r2, 8;
	@%p5 bra 	$L__BB1_8;
	mul.wide.u32 	%rd13, %r92, 8;
	add.s64 	%rd14, %rd1, %rd13;
	ld.global.f64 	%fd79, [%rd14];
	abs.f64 	%fd80, %fd79;
	max.f64 	%fd81, %fd80, %fd226;
	ld.global.f64 	%fd82, [%rd14+8];
	abs.f64 	%fd83, %fd82;
	max.f64 	%fd84, %fd83, %fd81;
	ld.global.f64 	%fd85, [%rd14+16];
	abs.f64 	%fd86, %fd85;
	max.f64 	%fd87, %fd86, %fd84;
	ld.global.f64 	%fd88, [%rd14+24];
	abs.f64 	%fd89, %fd88;
	max.f64 	%fd90, %fd89, %fd87;
	ld.global.f64 	%fd91, [%rd14+32];
	abs.f64 	%fd92, %fd91;
	max.f64 	%fd93, %fd92, %fd90;
	ld.global.f64 	%fd94, [%rd14+40];
	abs.f64 	%fd95, %fd94;
	max.f64 	%fd96, %fd95, %fd93;
	ld.global.f64 	%fd97, [%rd14+48];
	abs.f64 	%fd98, %fd97;
	max.f64 	%fd99, %fd98, %fd96;
	ld.global.f64 	%fd100, [%rd14+56];
	abs.f64 	%fd101, %fd100;
	max.f64 	%fd226, %fd101, %fd99;
	add.s32 	%r92, %r92, 8;
$L__BB1_8:
	setp.eq.s32 	%p6, %r10, 0;
	@%p6 bra 	$L__BB1_14;
	and.b32  	%r13, %r1, 3;
	setp.lt.u32 	%p7, %r10, 4;
	@%p7 bra 	$L__BB1_11;
	mul.wide.u32 	%rd15, %r92, 8;
	add.s64 	%rd16, %rd1, %rd15;
	ld.global.f64 	%fd103, [%rd16];
	abs.f64 	%fd104, %fd103;
	max.f64 	%fd105, %fd104, %fd226;
	ld.global.f64 	%fd106, [%rd16+8];
	abs.f64 	%fd107, %fd106;
	max.f64 	%fd108, %fd107, %fd105;
	ld.global.f64 	%fd109, [%rd16+16];
	abs.f64 	%fd110, %fd109;
	max.f64 	%fd111, %fd110, %fd108;
	ld.global.f64 	%fd112, [%rd16+24];
	abs.f64 	%fd113, %fd112;
	max.f64 	%fd226, %fd113, %fd111;
	add.s32 	%r92, %r92, 4;
$L__BB1_11:
	setp.eq.s32 	%p8, %r13, 0;
	@%p8 bra 	$L__BB1_14;
	mul.wide.u32 	%rd17, %r92, 8;
	add.s64 	%rd26, %rd1, %rd17;
	neg.s32 	%r94, %r13;
$L__BB1_13:
	.pragma "nounroll";
	ld.global.f64 	%fd114, [%rd26];
	abs.f64 	%fd115, %fd114;
	max.f64 	%fd226, %fd115, %fd226;
	add.s64 	%rd26, %rd26, 8;
	add.s32 	%r94, %r94, 1;
	setp.ne.s32 	%p9, %r94, 0;
	@%p9 bra 	$L__BB1_13;
$L__BB1_14:
	{
	.reg .b32 %temp; 
	mov.b64 	{%temp, %r19}, %fd226;
	}
	and.b32  	%r20, %r19, -4194304;
	xor.b32  	%r43, %r20, 2144337920;
	mov.b32 	%r44, 0;
	mov.b64 	%fd15, {%r44, %r43};
	mul.f64 	%fd16, %fd226, %fd15;
	setp.lt.s32 	%p10, %r38, 1;
	mov.f64 	%fd234, 0d0000000000000000;
	@%p10 bra 	$L__BB1_26;
	and.b32  	%r21, %r38, 7;
	setp.lt.u32 	%p11, %r38, 8;
	mov.f64 	%fd234, 0d0000000000000000;
	mov.b32 	%r97, 0;
	mov.u32 	%r100, %r97;
	@%p11 bra 	$L__BB1_18;
	and.b32  	%r100, %r38, 2147483640;
	add.s64 	%rd27, %rd1, 32;
	mov.f64 	%fd234, 0d0000000000000000;
	mov.b32 	%r97, 0;
	mov.u32 	%r96, %r97;
$L__BB1_17:
	.pragma "nounroll";
	ld.global.f64 	%fd120, [%rd27+-32];
	abs.f64 	%fd121, %fd120;
	mul.f64 	%fd122, %fd15, %fd121;
	setp.neu.f64 	%p12, %fd122, %fd16;
	setp.ne.s32 	%p13, %r96, %r97;
	or.pred  	%p14, %p12, %p13;
	fma.rn.f64 	%fd124, %fd122, %fd122, %fd234;
	selp.f64 	%fd125, %fd124, %fd234, %p14;
	selp.u32 	%r47, 1, 0, %p14;
	add.s32 	%r48, %r97, %r47;
	ld.global.f64 	%fd126, [%rd27+-24];
	abs.f64 	%fd127, %fd126;
	mul.f64 	%fd128, %fd15, %fd127;
	setp.neu.f64 	%p15, %fd128, %fd16;
	add.s32 	%r49, %r96, 1;
	setp.ne.s32 	%p16, %r49, %r48;
	or.pred  	%p17, %p15, %p16;
	fma.rn.f64 	%fd129, %fd128, %fd128, %fd125;
	selp.f64 	%fd130, %fd129, %fd125, %p17;
	selp.u32 	%r50, 1, 0, %p17;
	add.s32 	%r51, %r48, %r50;
	ld.global.f64 	%fd131, [%rd27+-16];
	abs.f64 	%fd132, %fd131;
	mul.f64 	%fd133, %fd15, %fd132;
	setp.neu.f64 	%p19, %fd133, %fd16;
	add.s32 	%r52, %r96, 2;
	setp.ne.s32 	%p20, %r52, %r51;
	or.pred  	%p21, %p19, %p20;
	fma.rn.f64 	%fd135, %fd133, %fd133, %fd130;
	selp.f64 	%fd136, %fd135, %fd130, %p21;
	selp.u32 	%r53, 1, 0, %p21;
	add.s32 	%r54, %r51, %r53;
	ld.global.f64 	%fd137, [%rd27+-8];
	abs.f64 	%fd138, %fd137;
	mul.f64 	%fd139, %fd15, %fd138;
	setp.neu.f64 	%p22, %fd139, %fd16;
	add.s32 	%r55, %r96, 3;
	setp.ne.s32 	%p23, %r55, %r54;
	or.pred  	%p24, %p22, %p23;
	fma.rn.f64 	%fd141, %fd139, %fd139, %fd136;
	selp.f64 	%fd142, %fd141, %fd136, %p24;
	selp.u32 	%r56, 1, 0, %p24;
	add.s32 	%r57, %r54, %r56;
	ld.global.f64 	%fd143, [%rd27];
	abs.f64 	%fd144, %fd143;
	mul.f64 	%fd145, %fd15, %fd144;
	setp.neu.f64 	%p25, %fd145, %fd16;
	add.s32 	%r58, %r96, 4;
	setp.ne.s32 	%p26, %r58, %r57;
	or.pred  	%p27, %p25, %p26;
	fma.rn.f64 	%fd147, %fd145, %fd145, %fd142;
	selp.f64 	%fd148, %fd147, %fd142, %p27;
	selp.u32 	%r59, 1, 0, %p27;
	add.s32 	%r60, %r57, %r59;
	ld.global.f64 	%fd149, [%rd27+8];
	abs.f64 	%fd150, %fd149;
	mul.f64 	%fd151, %fd15, %fd150;
	setp.neu.f64 	%p28, %fd151, %fd16;
	add.s32 	%r61, %r96, 5;
	setp.ne.s32 	%p29, %r61, %r60;
	or.pred  	%p30, %p28, %p29;
	fma.rn.f64 	%fd153, %fd151, %fd151, %fd148;
	selp.f64 	%fd154, %fd153, %fd148, %p30;
	selp.u32 	%r62, 1, 0, %p30;
	add.s32 	%r63, %r60, %r62;
	ld.global.f64 	%fd155, [%rd27+16];
	abs.f64 	%fd156, %fd155;
	mul.f64 	%fd157, %fd15, %fd156;
	setp.neu.f64 	%p31, %fd157, %fd16;
	add.s32 	%r64, %r96, 6;
	setp.ne.s32 	%p32, %r64, %r63;
	or.pred  	%p33, %p31, %p32;
	fma.rn.f64 	%fd159, %fd157, %fd157, %fd154;
	selp.f64 	%fd160, %fd159, %fd154, %p33;
	selp.u32 	%r65, 1, 0, %p33;
	add.s32 	%r66, %r63, %r65;
	ld.global.f64 	%fd161, [%rd27+24];
	abs.f64 	%fd162, %fd161;
	mul.f64 	%fd163, %fd15, %fd162;
	setp.neu.f64 	%p34, %fd163, %fd16;
	add.s32 	%r67, %r96, 7;
	setp.ne.s32 	%p35, %r67, %r66;
	or.pred  	%p36, %p34, %p35;
	fma.rn.f64 	%fd164, %fd163, %fd163, %fd160;
	selp.f64 	%fd234, %fd164, %fd160, %p36;
	selp.u32 	%r68, 1, 0, %p36;
	add.s32 	%r97, %r66, %r68;
	add.s64 	%rd27, %rd27, 64;
	add.s32 	%r96, %r96, 8;
	setp.ne.s32 	%p37, %r96, %r100;
	@%p37 bra 	$L__BB1_17;
$L__BB1_18:
	setp.eq.s32 	%p38, %r21, 0;
	@%p38 bra 	$L__BB1_26;
	and.b32  	%r29, %r38, 3;
	setp.lt.u32 	%p39, %r21, 4;
	@%p39 bra 	$L__BB1_21;
	mul.wide.u32 	%rd18, %r100, 8;
	add.s64 	%rd19, %rd1, %rd18;
	ld.global.f64 	%fd166, [%rd19];
	abs.f64 	%fd167, %fd166;
	mul.f64 	%fd168, %fd15, %fd167;
	setp.neu.f64 	%p40, %fd168, %fd16;
	setp.ne.s32 	%p41, %r100, %r97;
	or.pred  	%p42, %p40, %p41;
	fma.rn.f64 	%fd170, %fd168, %fd168, %fd234;
	selp.f64 	%fd171, %fd170, %fd234, %p42;
	selp.u32 	%r70, 1, 0, %p42;
	add.s32 	%r71, %r97, %r70;
	add.s32 	%r72, %r100, 1;
	ld.global.f64 	%fd172, [%rd19+8];
	abs.f64 	%fd173, %fd172;
	mul.f64 	%fd174, %fd15, %fd173;
	setp.neu.f64 	%p43, %fd174, %fd16;
	setp.ne.s32 	%p44, %r72, %r71;
	or.pred  	%p45, %p43, %p44;
	fma.rn.f64 	%fd175, %fd174, %fd174, %fd171;
	selp.f64 	%fd176, %fd175, %fd171, %p45;
	selp.u32 	%r73, 1, 0, %p45;
	add.s32 	%r74, %r71, %r73;
	add.s32 	%r75, %r100, 2;
	ld.global.f64 	%fd177, [%rd19+16];
	abs.f64 	%fd178, %fd177;
	mul.f64 	%fd179, %fd15, %fd178;
	setp.neu.f64 	%p47, %fd179, %fd16;
	setp.ne.s32 	%p48, %r75, %r74;
	or.pred  	%p49, %p47, %p48;
	fma.rn.f64 	%fd181, %fd179, %fd179, %fd176;
	selp.f64 	%fd182, %fd181, %fd176, %p49;
	selp.u32 	%r76, 1, 0, %p49;
	add.s32 	%r77, %r74, %r76;
	add.s32 	%r78, %r100, 3;
	ld.global.f64 	%fd183, [%rd19+24];
	abs.f64 	%fd184, %fd183;
	mul.f64 	%fd185, %fd15, %fd184;
	setp.neu.f64 	%p50, %fd185, %fd16;
	setp.ne.s32 	%p51, %r78, %r77;
	or.pred  	%p52, %p50, %p51;
	fma.rn.f64 	%fd186, %fd185, %fd185, %fd182;
	selp.f64 	%fd234, %fd186, %fd182, %p52;
	selp.u32 	%r79, 1, 0, %p52;
	add.s32 	%r97, %r77, %r79;
	add.s32 	%r100, %r100, 4;
$L__BB1_21:
	setp.eq.s32 	%p53, %r29, 0;
	@%p53 bra 	$L__BB1_26;
	setp.eq.s32 	%p54, %r29, 1;
	@%p54 bra 	$L__BB1_24;
	mul.wide.u32 	%rd20, %r100, 8;
	add.s64 	%rd21, %rd1, %rd20;
	ld.global.f64 	%fd188, [%rd21];
	abs.f64 	%fd189, %fd188;
	mul.f64 	%fd190, %fd15, %fd189;
	setp.neu.f64 	%p55, %fd190, %fd16;
	setp.ne.s32 	%p56, %r100, %r97;
	or.pred  	%p57, %p55, %p56;
	fma.rn.f64 	%fd192, %fd190, %fd190, %fd234;
	selp.f64 	%fd193, %fd192, %fd234, %p57;
	selp.u32 	%r80, 1, 0, %p57;
	add.s32 	%r81, %r97, %r80;
	add.s32 	%r82, %r100, 1;
	ld.global.f64 	%fd194, [%rd21+8];
	abs.f64 	%fd195, %fd194;
	mul.f64 	%fd196, %fd15, %fd195;
	setp.neu.f64 	%p58, %fd196, %fd16;
	setp.ne.s32 	%p59, %r82, %r81;
	or.pred  	%p60, %p58, %p59;
	fma.rn.f64 	%fd197, %fd196, %fd196, %fd193;
	selp.f64 	%fd234, %fd197, %fd193, %p60;
	selp.u32 	%r83, 1, 0, %p60;
	add.s32 	%r97, %r81, %r83;
	add.s32 	%r100, %r100, 2;
$L__BB1_24:
	and.b32  	%r84, %r38, 1;
	setp.eq.b32 	%p61, %r84, 1;
	not.pred 	%p62, %p61;
	@%p62 bra 	$L__BB1_26;
	mul.wide.u32 	%rd22, %r100, 8;
	add.s64 	%rd23, %rd1, %rd22;
	ld.global.f64 	%fd198, [%rd23];
	abs.f64 	%fd199, %fd198;
	mul.f64 	%fd200, %fd15, %fd199;
	setp.neu.f64 	%p63, %fd200, %fd16;
	setp.ne.s32 	%p64, %r100, %r97;
	fma.rn.f64 	%fd201, %fd200, %fd200, %fd234;
	selp.f64 	%fd202, %fd201, %fd234, %p64;
	selp.f64 	%fd234, %fd201, %fd202, %p63;
$L__BB1_26:
	fma.rn.f64 	%fd203, %fd16, %fd16, %fd234;
	min.f64 	%fd204, %fd203, 0d7FEFFFFFFFFFFFFF;
	rsqrt.approx.ftz.f64 	%fd205, %fd204;
	mul.rn.f64 	%fd206, %fd205, %fd205;
	neg.f64 	%fd207, %fd206;
	fma.rn.f64 	%fd208, %fd204, %fd207, 0d3FF0000000000000;
	fma.rn.f64 	%fd209, %fd208, 0d3FD8000000000000, 0d3FE0000000000000;
	mul.rn.f64 	%fd210, %fd208, %fd205;
	fma.rn.f64 	%fd211, %fd209, %fd210, %fd205;
	mul.f64 	%fd212, %fd203, %fd211;
	add.s32 	%r85, %r20, 1048576;
	mov.b32 	%r86, 0;
	mov.b64 	%fd213, {%r86, %r85};
	mul.f64 	%fd214, %fd213, %fd212;
	setp.neu.f64 	%p65, %fd234, 0d0000000000000000;
	mov.f64 	%fd215, 0d7FF0000000000000;
	{
	.reg .b32 %temp; 
	mov.b64 	{%temp, %r87}, %fd215;
	}
	setp.lt.u32 	%p66, %r19, %r87;
	selp.f64 	%fd216, %fd214, %fd226, %p66;
	selp.f64 	%fd217, %fd216, %fd226, %p65;
	cvta.to.global.u64 	%rd24, %rd11;
	st.global.f64 	[%rd24], %fd217;
	ret;

}
	// .globl	_Z7_norm3dPdddd
.visible .entry _Z7_norm3dPdddd(
	.param .u64 .ptr .align 1 _Z7_norm3dPdddd_param_0,
	.param .f64 _Z7_norm3dPdddd_param_1,
	.param .f64 _Z7_norm3dPdddd_param_2,
	.param .f64 _Z7_norm3dPdddd_param_3
)
{
	.reg .pred 	%p<3>;
	.reg .b32 	%r<7>;
	.reg .b64 	%rd<3>;
	.reg .b64 	%fd<34>;

	ld.param.u64 	%rd1, [_Z7_norm3dPdddd_param_0];
	ld.param.f64 	%fd1, [_Z7_norm3dPdddd_param_1];
	ld.param.f64 	%fd2, [_Z7_norm3dPdddd_param_2];
	ld.param.f64 	%fd3, [_Z7_norm3dPdddd_param_3];
	cvta.to.global.u64 	%rd2, %rd1;
	abs.f64 	%fd4, %fd1;
	abs.f64 	%fd5, %fd2;
	abs.f64 	%fd6, %fd3;
	add.f64 	%fd7, %fd4, %fd5;
	add.f64 	%fd8, %fd7, %fd6;
	min.f64 	%fd9, %fd4, %fd5;
	max.f64 	%fd10, %fd4, %fd5;
	min.f64 	%fd11, %fd10, %fd6;
	max.f64 	%fd12, %fd10, %fd6;
	{
	.reg .b32 %temp; 
	mov.b64 	{%temp, %r1}, %fd12;
	}
	and.b32  	%r2, %r1, -4194304;
	xor.b32  	%r3, %r2, 2144337920;
	mov.b32 	%r4, 0;
	mov.b64 	%fd13, {%r4, %r3};
	mul.f64 	%fd14, %fd11, %fd13;
	mul.f64 	%fd15, %fd9, %fd13;
	mul.f64 	%fd16, %fd12, %fd13;
	mul.f64 	%fd17, %fd14, %fd14;
	fma.rn.f64 	%fd18, %fd15, %fd15, %fd17;
	fma.rn.f64 	%fd19, %fd16, %fd16, %fd18;
	min.f64 	%fd20, %fd19, 0d7FEFFFFFFFFFFFFF;
	rsqrt.approx.ftz.f64 	%fd21, %fd20;
	mul.rn.f64 	%fd22, %fd21, %fd21;
	neg.f64 	%fd23, %fd22;
	fma.rn.f64 	%fd24, %fd20, %fd23, 0d3FF0000000000000;
	fma.rn.f64 	%fd25, %fd24, 0d3FD8000000000000, 0d3FE0000000000000;
	mul.rn.f64 	%fd26, %fd24, %fd21;
	fma.rn.f64 	%fd27, %fd25, %fd26, %fd21;
	mul.f64 	%fd28, %fd19, %fd27;
	or.b32  	%r5, %r2, 1048576;
	mov.b64 	%fd29, {%r4, %r5};
	mul.f64 	%fd30, %fd29, %fd28;
	setp.gt.f64 	%p1, %fd8, %fd12;
	selp.f64 	%fd31, %fd30, %fd8, %p1;
	mov.f64 	%fd32, 0d7FF0000000000000;
	{
	.reg .b32 %temp; 
	mov.b64 	{%temp, %r6}, %fd32;
	}
	setp.lt.u32 	%p2, %r1, %r6;
	selp.f64 	%fd33, %fd31, %fd12, %p2;
	st.global.f64 	[%rd2], %fd33;
	ret;

}
	// .globl	_Z7_norm4dPddddd
.visible .entry _Z7_norm4dPddddd(
	.param .u64 .ptr .align 1 _Z7_norm4dPddddd_param_0,
	.param .f64 _Z7_norm4dPddddd_param_1,
	.param .f64 _Z7_norm4dPddddd_param_2,
	.param .f64 _Z7_norm4dPddddd_param_3,
	.param .f64 _Z7_norm4dPddddd_param_4
)
{
	.reg .pred 	%p<3>;
	.reg .b32 	%r<7>;
	.reg .b64 	%rd<3>;
	.reg .b64 	%fd<41>;

	ld.param.u64 	%rd1, [_Z7_norm4dPddddd_param_0];
	ld.param.f64 	%fd1, [_Z7_norm4dPddddd_param_1];
	ld.param.f64 	%fd2, [_Z7_norm4dPddddd_param_2];
	ld.param.f64 	%fd3, [_Z7_norm4dPddddd_param_3];
	ld.param.f64 	%fd4, [_Z7_norm4dPddddd_param_4];
	cvta.to.global.u64 	%rd2, %rd1;
	abs.f64 	%fd5, %fd1;
	abs.f64 	%fd6, %fd2;
	abs.f64 	%fd7, %fd3;
	abs.f64 	%fd8, %fd4;
	add.f64 	%fd9, %fd5, %fd6;
	add.f64 	%fd10, %fd9, %fd7;
	add.f64 	%fd11, %fd10, %fd8;
	min.f64 	%fd12, %fd5, %fd6;
	max.f64 	%fd13, %fd5, %fd6;
	min.f64 	%fd14, %fd13, %fd7;
	max.f64 	%fd15, %fd13, %fd7;
	min.f64 	%fd16, %fd15, %fd8;
	max.f64 	%fd17, %fd15, %fd8;
	{
	.reg .b32 %temp; 
	mov.b64 	{%temp, %r1}, %fd17;
	}
	and.b32  	%r2, %r1, -4194304;
	xor.b32  	%r3, %r2, 2144337920;
	mov.b32 	%r4, 0;
	mov.b64 	%fd18, {%r4, %r3};
	mul.f64 	%fd19, %fd16, %fd18;
	mul.f64 	%fd20, %fd14, %fd18;
	mul.f64 	%fd21, %fd12, %fd18;
	mul.f64 	%fd22, %fd17, %fd18;
	mul.f64 	%fd23, %fd19, %fd19;
	fma.rn.f64 	%fd24, %fd20, %fd20, %fd23;
	fma.rn.f64 	%fd25, %fd21, %fd21, %fd24;
	fma.rn.f64 	%fd26, %fd22, %fd22, %fd25;
	min.f64 	%fd27, %fd26, 0d7FEFFFFFFFFFFFFF;
	rsqrt.approx.ftz.f64 	%fd28, %fd27;
	mul.rn.f64 	%fd29, %fd28, %fd28;
	neg.f64 	%fd30, %fd29;
	fma.rn.f64 	%fd31, %fd27, %fd30, 0d3FF0000000000000;
	fma.rn.f64 	%fd32, %fd31, 0d3FD8000000000000, 0d3FE0000000000000;
	mul.rn.f64 	%fd33, %fd31, %fd28;
	fma.rn.f64 	%fd34, %fd32, %fd33, %fd28;
	mul.f64 	%fd35, %fd26, %fd34;
	or.b32  	%r5, %r2, 1048576;
	mov.b64 	%fd36, {%r4, %r5};
	mul.f64 	%fd37, %fd36, %fd35;
	setp.gt.f64 	%p1, %fd11, %fd17;
	selp.f64 	%fd38, %fd37, %fd11, %p1;
	mov.f64 	%fd39, 0d7FF0000000000000;
	{
	.reg .b32 %temp; 
	mov.b64 	{%temp, %r6}, %fd39;
	}
	setp.lt.u32 	%p2, %r1, %r6;
	selp.f64 	%fd40, %fd38, %fd17, %p2;
	st.global.f64 	[%rd2], %fd40;
	ret;

}
	// .globl	_Z8_normcdfPdd
.visible .entry _Z8_normcdfPdd(
	.param .u64 .ptr .align 1 _Z8_normcdfPdd_param_0,
	.param .f64 _Z8_normcdfPdd_param_1
)
{
	.reg .pred 	%p<9>;
	.reg .b32 	%r<17>;
	.reg .b64 	%rd<3>;
	.reg .b64 	%fd<104>;

	ld.param.u64 	%rd1, [_Z8_normcdfPdd_param_0];
	ld.param.f64 	%fd10, [_Z8_normcdfPdd_param_1];
	abs.f64 	%fd11, %fd10;
	setp.gt.f64 	%p1, %fd11, 0d4043400000000000;
	mov.f64 	%fd12, 0d4043400000000000;
	copysign.f64 	%fd13, %fd10, %fd12;
	selp.f64 	%fd1, %fd13, %fd10, %p1;
	mov.f64 	%fd14, 0dBFE6A09E667F3BCD;
	mul.rn.f64 	%fd2, %fd1, %fd14;
	neg.f64 	%fd15, %fd2;
	fma.rn.f64 	%fd16, %fd1, 0dBFE6A09E667F3BCD, %fd15;
	fma.rn.f64 	%fd3, %fd1, 0d3C8BDD3413B26456, %fd16;
	add.rn.f64 	%fd4, %fd2, %fd3;
	{
	.reg .b32 %temp; 
	mov.b64 	{%temp, %r1}, %fd4;
	}
	and.b32  	%r2, %r1, 2147483647;
	{
	.reg .b32 %temp; 
	mov.b64 	{%r3, %temp}, %fd4;
	}
	setp.gt.u32 	%p2, %r2, 2146435071;
	@%p2 bra 	$L__BB4_2;
	mov.b64 	%fd20, {%r3, %r2};
	add.f64 	%fd21, %fd20, 0dC010000000000000;
	add.f64 	%fd22, %fd20, 0d4010000000000000;
	rcp.approx.ftz.f64 	%fd23, %fd22;
	neg.f64 	%fd24, %fd22;
	fma.rn.f64 	%fd25, %fd24, %fd23, 0d3FF0000000000000;
	fma.rn.f64 	%fd26, %fd25, %fd25, %fd25;
	fma.rn.f64 	%fd27, %fd26, %fd23, %fd23;
	mul.f64 	%fd28, %fd21, %fd27;
	mov.f64 	%fd29, 0d3FF0000000000000;
	add.rn.f64 	%fd30, %fd28, %fd29;
	fma.rn.f64 	%fd31, %fd30, 0dC010000000000000, %fd20;
	neg.f64 	%fd32, %fd28;
	fma.rn.f64 	%fd33, %fd32, %fd20, %fd31;
	fma.rn.f64 	%fd34, %fd27, %fd33, %fd28;
	fma.rn.f64 	%fd35, %fd34, 0dBDF8774AD4E0BFD7, 0dBE44E1C6FD03D328;
	fma.rn.f64 	%fd36, %fd35, %fd34, 0dBE4330149F7A56B6;
	fma.rn.f64 	%fd37, %fd36, %fd34, 0d3E7BEDDED8376273;
	fma.rn.f64 	%fd38, %fd37, %fd34, 0d3E6F9254C3ABF22B;
	fma.rn.f64 	%fd39, %fd38, %fd34, 0dBEAB9068C2148CF0;
	fma.rn.f64 	%fd40, %fd39, %fd34, 0d3E94C6454DB34009;
	fma.rn.f64 	%fd41, %fd40, %fd34, 0d3ED7F1C378F2311D;
	fma.rn.f64 	%fd42, %fd41, %fd34, 0dBEE78E051C6D5C58;
	fma.rn.f64 	%fd43, %fd42, %fd34, 0dBEF995B4EAD14A90;
	fma.rn.f64 	%fd44, %fd43, %fd34, 0d3F23BE27CF0A29B2;
	fma.rn.f64 	%fd45, %fd44, %fd34, 0dBF2A1DEF3E81672E;
	fma.rn.f64 	%fd46, %fd45, %fd34, 0dBF48D4ABE68C1713;
	fma.rn.f64 	%fd47, %fd46, %fd34, 0d3F749C67210DD6B4;
	fma.rn.f64 	%fd48, %fd47, %fd34, 0dBF9096238568E357;
	fma.rn.f64 	%fd49, %fd48, %fd34, 0d3FA3079EDF8C2DC9;
	fma.rn.f64 	%fd50, %fd49, %fd34, 0dBFB0FB06DFF601FC;
	fma.rn.f64 	%fd51, %fd50, %fd34, 0d3FB7FEE004DFBCDC;
	fma.rn.f64 	%fd52, %fd51, %fd34, 0dBFB9DDB23C3DB8C6;
	fma.rn.f64 	%fd53, %fd52, %fd34, 0d3FB16ECEFCFA5FDA;
	fma.rn.f64 	%fd54, %fd53, %fd34, 0d3F8F7F5DF66FB6D6;
	fma.rn.f64 	%fd55, %fd54, %fd34, 0dBFC1DF1AD154A29D;
	fma.rn.f64 	%fd56, %fd55, %fd34, 0d3FF3BA5916E9FD7F;
	fma.rn.f64 	%fd57, %fd20, 0d4000000000000000, 0d3FF0000000000000;
	rcp.approx.ftz.f64 	%fd58, %fd57;
	neg.f64 	%fd59, %fd57;
	fma.rn.f64 	%fd60, %fd59, %fd58, 0d3FF0000000000000;
	fma.rn.f64 	%fd61, %fd60, %fd60, %fd60;
	fma.rn.f64 	%fd62, %fd61, %fd58, %fd58;
	mul.f64 	%fd63, %fd62, %fd56;
	mul.f64 	%fd64, %fd63, 0dC000000000000000;
	fma.rn.f64 	%fd65, %fd20, %fd64, %fd56;
	neg.f64 	%fd66, %fd63;
	add.rn.f64 	%fd67, %fd65, %fd66;
	fma.rn.f64 	%fd68, %fd67, %fd62, %fd63;
	neg.f64 	%fd69, %fd20;
	mul.f64 	%fd70, %fd20, %fd69;
	fma.rn.f64 	%fd71, %fd70, 0d3FF71547652B82FE, 0d4338000000000000;
	{
	.reg .b32 %temp; 
	mov.b64 	{%r4, %temp}, %fd71;
	}
	mov.f64 	%fd72, 0dC338000000000000;
	add.rn.f64 	%fd73, %fd71, %fd72;
	fma.rn.f64 	%fd74, %fd73, 0dBFE62E42FEFA39EF, %fd70;
	fma.rn.f64 	%fd75, %fd73, 0dBC7ABC9E3B39803F, %fd74;
	fma.rn.f64 	%fd76, %fd75, 0d3E5ADE1569CE2BDF, 0d3E928AF3FCA213EA;
	fma.rn.f64 	%fd77, %fd76, %fd75, 0d3EC71DEE62401315;
	fma.rn.f64 	%fd78, %fd77, %fd75, 0d3EFA01997C89EB71;
	fma.rn.f64 	%fd79, %fd78, %fd75, 0d3F2A01A014761F65;
	fma.rn.f64 	%fd80, %fd79, %fd75, 0d3F56C16C1852B7AF;
	fma.rn.f64 	%fd81, %fd80, %fd75, 0d3F81111111122322;
	fma.rn.f64 	%fd82, %fd81, %fd75, 0d3FA55555555502A1;
	fma.rn.f64 	%fd83, %fd82, %fd75, 0d3FC5555555555511;
	fma.rn.f64 	%fd84, %fd83, %fd75, 0d3FE000000000000B;
	fma.rn.f64 	%fd85, %fd84, %fd75, 0d3FF0000000000000;
	fma.rn.f64 	%fd86, %fd85, %fd75, 0d3FF0000000000000;
	shr.u32 	%r5, %r4, 31;
	add.s32 	%r6, %r4, %r5;
	shr.s32 	%r7, %r6, 1;
	{
	.reg .b32 %temp; 
	mov.b64 	{%r8, %temp}, %fd86;
	}
	{
	.reg .b32 %temp; 
	mov.b64 	{%temp, %r9}, %fd86;
	}
	shl.b32 	%r10, %r7, 20;
	add.s32 	%r11, %r9, %r10;
	mov.b64 	%fd87, {%r8, %r11};
	sub.s32 	%r12, %r4, %r7;
	shl.b32 	%r13, %r12, 20;
	add.s32 	%r14, %r13, 1072693248;
	mov.b32 	%r15, 0;
	mov.b64 	%fd88, {%r15, %r14};
	mul.f64 	%fd89, %fd88, %fd87;
	neg.f64 	%fd90, %fd70;
	fma.rn.f64 	%fd91, %fd69, %fd20, %fd90;
	fma.rn.f64 	%fd92, %fd89, %fd91, %fd89;
	mul.f64 	%fd93, %fd92, %fd68;
	setp.gt.u32 	%p6, %r2, 1077624832;
	selp.f64 	%fd94, 0d0000000000000000, %fd93, %p6;
	setp.lt.s32 	%p7, %r1, 0;
	mov.f64 	%fd95, 0d4000000000000000;
	sub.f64 	%fd96, %fd95, %fd94;
	selp.f64 	%fd103, %fd96, %fd94, %p7;
	bra.uni 	$L__BB4_3;
$L__BB4_2:
	setp.eq.s32 	%p3, %r2, 2146435072;
	setp.eq.s32 	%p4, %r3, 0;
	setp.lt.s32 	%p5, %r1, 0;
	selp.f64 	%fd17, 0d4000000000000000, 0d0000000000000000, %p5;
	add.f64 	%fd18, %fd4, %fd4;
	selp.f64 	%fd19, %fd17, %fd18, %p4;
	selp.f64 	%fd103, %fd19, %fd18, %p3;
$L__BB4_3:
	{
	.reg .b32 %temp; 
	mov.b64 	{%temp, %r16}, %fd1;
	}
	setp.lt.u32 	%p8, %r16, -1074790399;
	@%p8 bra 	$L__BB4_5;
	sub.f64 	%fd97, %fd2, %fd4;
	add.rn.f64 	%fd98, %fd97, %fd3;
	mul.f64 	%fd99, %fd4, 0dC000000000000000;
	mul.f64 	%fd100, %fd99, %fd103;
	fma.rn.f64 	%fd103, %fd100, %fd98, %fd103;
$L__BB4_5:
	cvta.to.global.u64 	%rd2, %rd1;
	mul.f64 	%fd101, %fd103, 0d3FE0000000000000;
	st.global.f64 	[%rd2], %fd101;
	ret;

}
	// .globl	_Z6_rcbrtPdd
.visible .entry _Z6_rcbrtPdd(
	.param .u64 .ptr .align 1 _Z6_rcbrtPdd_param_0,
	.param .f64 _Z6_rcbrtPdd_param_1
)
{
	.reg .pred 	%p<4>;
	.reg .b32 	%r<20>;
	.reg .b32 	%f<7>;
	.reg .b64 	%rd<3>;
	.reg .b64 	%fd<26>;

	ld.param.u64 	%rd1, [_Z6_rcbrtPdd_param_0];
	ld.param.f64 	%fd1, [_Z6_rcbrtPdd_param_1];
	cvta.to.global.u64 	%rd2, %rd1;
	{
	.reg .b32 %temp; 
	mov.b64 	{%r1, %temp}, %fd1;
	}
	{
	.reg .b32 %temp; 
	mov.b64 	{%temp, %r2}, %fd1;
	}
	and.b32  	%r3, %r2, 2147483647;
	setp.lt.u32 	%p1, %r3, 1048576;
	mov.b64 	%fd2, {%r1, %r3};
	mul.f64 	%fd3, %fd2, 0d4350000000000000;
	{
	.reg .b32 %temp; 
	mov.b64 	{%r4, %temp}, %fd3;
	}
	{
	.reg .b32 %temp; 
	mov.b64 	{%temp, %r5}, %fd3;
	}
	selp.b32 	%r6, %r4, %r1, %p1;
	selp.b32 	%r7, %r5, %r3, %p1;
	selp.b32 	%r8, 18, 1048576, %p1;
	shr.u32 	%r9, %r7, 20;
	add.s32 	%r10, %r9, -1022;
	cvt.rn.f32.s32 	%f1, %r10;
	mul.f32 	%f2, %f1, 0f3EAAAAAB;
	cvt.rni.s32.f32 	%r11, %f2;
	mad.lo.s32 	%r12, %r11, -3145728, %r7;
	mov.b64 	%fd4, {%r6, %r12};
	cvt.rn.f32.f64 	%f3, %fd4;
	lg2.approx.ftz.f32 	%f4, %f3;
	mul.f32 	%f5, %f4, 0fBEAAAAAB;
	ex2.approx.ftz.f32 	%f6, %f5;
	cvt.f64.f32 	%fd5, %f6;
	mul.rn.f64 	%fd6, %fd5, %fd5;
	mul.rn.f64 	%fd7, %fd4, %fd5;
	neg.f64 	%fd8, %fd7;
	fma.rn.f64 	%fd9, %fd6, %fd8, 0d3FF0000000000000;
	fma.rn.f64 	%fd10, %fd4, %fd5, %fd8;
	neg.f64 	%fd11, %fd10;
	fma.rn.f64 	%fd12, %fd6, %fd11, %fd9;
	neg.f64 	%fd13, %fd6;
	fma.rn.f64 	%fd14, %fd5, %fd5, %fd13;
	neg.f64 	%fd15, %fd14;
	fma.rn.f64 	%fd16, %fd7, %fd15, %fd12;
	fma.rn.f64 	%fd17, %fd16, 0d3FCC71C71C71C71C, 0d3FD5555555555555;
	mul.rn.f64 	%fd18, %fd16, %fd5;
	fma.rn.f64 	%fd19, %fd17, %fd18, %fd5;
	{
	.reg .b32 %temp; 
	mov.b64 	{%r13, %temp}, %fd19;
	}
	{
	.reg .b32 %temp; 
	mov.b64 	{%temp, %r14}, %fd19;
	}
	sub.s32 	%r15, %r8, %r11;
	shl.b32 	%r16, %r15, 20;
	add.s32 	%r17, %r14, %r16;
	mov.b64 	%fd20, {%r13, %r17};
	add.f64 	%fd21, %fd1, %fd1;
	setp.eq.f64 	%p2, %fd21, %fd1;
	xor.b32  	%r18, %r2, 2146435072;
	mov.b32 	%r19, 0;
	mov.b64 	%fd22, {%r19, %r18};
	setp.nan.f64 	%p3, %fd1, %fd1;
	selp.f64 	%fd23, %fd21, %fd20, %p3;
	selp.f64 	%fd24, %fd22, %fd23, %p2;
	copysign.f64 	%fd25, %fd1, %fd24;
	st.global.f64 	[%rd2], %fd25;
	ret;

}
	// .globl	_Z6_rnormPdiPKd
.visible .entry _Z6_rnormPdiPKd(
	.param .u64 .ptr .align 1 _Z6_rnormPdiPKd_param_0,
	.param .u32 _Z6_rnormPdiPKd_param_1,
	.param .u64 .ptr .align 1 _Z6_rnormPdiPKd_param_2
)
{
	.reg .pred 	%p<66>;
	.reg .b32 	%r<99>;
	.reg .b64 	%rd<28>;
	.reg .b64 	%fd<224>;

	ld.param.u64 	%rd11, [_Z6_rnormPdiPKd_param_0];
	ld.param.u32 	%r36, [_Z6_rnormPdiPKd_param_1];
	ld.param.u64 	%rd12, [_Z6_rnormPdiPKd_param_2];
	cvta.to.global.u64 	%rd1, %rd12;
	ld.global.f64 	%fd29, [%rd1];
	abs.f64 	%fd215, %fd29;
	setp.lt.s32 	%p1, %r36, 2;
	@%p1 bra 	$L__BB6_14;
	add.s32 	%r1, %r36, -1;
	add.s32 	%r38, %r36, -2;
	and.b32  	%r2, %r1, 15;
	setp.lt.u32 	%p2, %r38, 15;
	mov.b32 	%r88, 1;
	@%p2 bra 	$L__BB6_5;
	and.b32  	%r40, %r1, -16;
	neg.s32 	%r86, %r40;
	add.s64 	%rd25, %rd1, 64;
	mov.b32 	%r85, 0;
$L__BB6_3:
	.pragma "nounroll";
	ld.global.f64 	%fd31, [%rd25+-56];
	abs.f64 	%fd32, %fd31;
	max.f64 	%fd33, %fd32, %fd215;
	ld.global.f64 	%fd34, [%rd25+-48];
	abs.f64 	%fd35, %fd34;
	max.f64 	%fd36, %fd35, %fd33;
	ld.global.f64 	%fd37, [%rd25+-40];
	abs.f64 	%fd38, %fd37;
	max.f64 	%fd39, %fd38, %fd36;
	ld.global.f64 	%fd40, [%rd25+-32];
	abs.f64 	%fd41, %fd40;
	max.f64 	%fd42, %fd41, %fd39;
	ld.global.f64 	%fd43, [%rd25+-24];
	abs.f64 	%fd44, %fd43;
	max.f64 	%fd45, %fd44, %fd42;
	ld.global.f64 	%fd46, [%rd25+-16];
	abs.f64 	%fd47, %fd46;
	max.f64 	%fd48, %fd47, %fd45;
	ld.global.f64 	%fd49, [%rd25+-8];
	abs.f64 	%fd50, %fd49;
	max.f64 	%fd51, %fd50, %fd48;
	ld.global.f64 	%fd52, [%rd25];
	abs.f64 	%fd53, %fd52;
	max.f64 	%fd54, %fd53, %fd51;
	ld.global.f64 	%fd55, [%rd25+8];
	abs.f64 	%fd56, %fd55;
	max.f64 	%fd57, %fd56, %fd54;
	ld.global.f64 	%fd58, [%rd25+16];
	abs.f64 	%fd59, %fd58;
	max.f64 	%fd60, %fd59, %fd57;
	ld.global.f64 	%fd61, [%rd25+24];
	abs.f64 	%fd62, %fd61;
	max.f64 	%fd63, %fd62, %fd60;
	ld.global.f64 	%fd64, [%rd25+32];
	abs.f64 	%fd65, %fd64;
	max.f64 	%fd66, %fd65, %fd63;
	ld.global.f64 	%fd67, [%rd25+40];
	abs.f64 	%fd68, %fd67;
	max.f64 	%fd69, %fd68, %fd66;
	ld.global.f64 	%fd70, [%rd25+48];
	abs.f64 	%fd71, %fd70;
	max.f64 	%fd72, %fd71, %fd69;
	ld.global.f64 	%fd73, [%rd25+56];
	abs.f64 	%fd74, %fd73;
	max.f64 	%fd75, %fd74, %fd72;
	ld.global.f64 	%fd76, [%rd25+64];
	abs.f64 	%fd77, %fd76;
	max.f64 	%fd215, %fd77, %fd75;
	add.s32 	%r86, %r86, 16;
	add.s32 	%r85, %r85, 16;
	add.s64 	%rd25, %rd25, 128;
	setp.ne.s32 	%p3, %r86, 0;
	@%p3 bra 	$L__BB6_3;
	add.s32 	%r88, %r85, 1;
$L__BB6_5:
	setp.eq.s32 	%p4, %r2, 0;
	@%p4 bra 	$L__BB6_14;
	and.b32  	%r10, %r1, 7;
	setp.lt.u32 	%p5, %r2, 8;
	@%p5 bra 	$L__BB6_8;
	mul.wide.u32 	%rd13, %r88, 8;
	add.s64 	%rd14, %rd1, %rd13;
	ld.global.f64 	%fd79, [%rd14];
	abs.f64 	%fd80, %fd79;
	max.f64 	%fd81, %fd80, %fd215;
	ld.global.f64 	%fd82, [%rd14+8];
	abs.f64 	%fd83, %fd82;
	max.f64 	%fd84, %fd83, %fd81;
	ld.global.f64 	%fd85, [%rd14+16];
	abs.f64 	%fd86, %fd85;
	max.f64 	%fd87, %fd86, %fd84;
	ld.global.f64 	%fd88, [%rd14+24];
	abs.f64 	%fd89, %fd88;
	max.f64 	%fd90, %fd89, %fd87;
	ld.global.f64 	%fd91, [%rd14+32];
	abs.f64 	%fd92, %fd91;
	max.f64 	%fd93, %fd92, %fd90;
	ld.global.f64 	%fd94, [%rd14+40];
	abs.f64 	%fd95, %fd94;
	max.f64 	%fd96, %fd95, %fd93;
	ld.global.f64 	%fd97, [%rd14+48];
	abs.f64 	%fd98, %fd97;
	max.f64 	%fd99, %fd98, %fd96;
	ld.global.f64 	%fd100, [%rd14+56];
	abs.f64 	%fd101, %fd100;
	max.f64 	%fd215, %fd101, %fd99;
	add.s32 	%r88, %r88, 8;
$L__BB6_8:
	setp.eq.s32 	%p6, %r10, 0;
	@%p6 bra 	$L__BB6_14;
	and.b32  	%r13, %r1, 3;
	setp.lt.u32 	%p7, %r10, 4;
	@%p7 bra 	$L__BB6_11;
	mul.wide.u32 	%rd15, %r88, 8;
	add.s64 	%rd16, %rd1, %rd15;
	ld.global.f64 	%fd103, [%rd16];
	abs.f64 	%fd104, %fd103;
	max.f64 	%fd105, %fd104, %fd215;
	ld.global.f64 	%fd106, [%rd16+8];
	abs.f64 	%fd107, %fd106;
	max.f64 	%fd108, %fd107, %fd105;
	ld.global.f64 	%fd109, [%rd16+16];
	abs.f64 	%fd110, %fd109;
	max.f64 	%fd111, %fd110, %fd108;
	ld.global.f64 	%fd112, [%rd16+24];
	abs.f64 	%fd113, %fd112;
	max.f64 	%fd215, %fd113, %fd111;
	add.s32 	%r88, %r88, 4;
$L__BB6_11:
	setp.eq.s32 	%p8, %r13, 0;
	@%p8 bra 	$L__BB6_14;
	mul.wide.u32 	%rd17, %r88, 8;
	add.s64 	%rd26, %rd1, %rd17;
	neg.s32 	%r90, %r13;
$L__BB6_13:
	.pragma "nounroll";
	ld.global.f64 	%fd114, [%rd26];
	abs.f64 	%fd115, %fd114;
	max.f64 	%fd215, %fd115, %fd215;
	add.s64 	%rd26, %rd26, 8;
	add.s32 	%r90, %r90, 1;
	setp.ne.s32 	%p9, %r90, 0;
	@%p9 bra 	$L__BB6_13;
$L__BB6_14:
	{
	.reg .b32 %temp; 
	mov.b64 	{%temp, %r41}, %fd215;
	}
	and.b32  	%r42, %r41, -4194304;
	xor.b32  	%r43, %r42, 2144337920;
	mov.b32 	%r44, 0;
	mov.b64 	%fd15, {%r44, %r43};
	mul.f64 	%fd16, %fd215, %fd15;
	setp.lt.s32 	%p10, %r36, 1;
	mov.f64 	%fd223, 0d0000000000000000;
	@%p10 bra 	$L__BB6_26;
	and.b32  	%r19, %r36, 7;
	setp.lt.u32 	%p11, %r36, 8;
	mov.f64 	%fd223, 0d0000000000000000;
	mov.b32 	%r93, 0;
	mov.u32 	%r96, %r93;
	@%p11 bra 	$L__BB6_18;
	and.b32  	%r96, %r36, 2147483640;
	add.s64 	%rd27, %rd1, 32;
	mov.f64 	%fd223, 0d0000000000000000;
	mov.b32 	%r93, 0;
	mov.u32 	%r92, %r93;
$L__BB6_17:
	.pragma "nounroll";
	ld.global.f64 	%fd120, [%rd27+-32];
	abs.f64 	%fd121, %fd120;
	mul.f64 	%fd122, %fd15, %fd121;
	setp.neu.f64 	%p12, %fd122, %fd16;
	setp.ne.s32 	%p13, %r92, %r93;
	or.pred  	%p14, %p12, %p13;
	fma.rn.f64 	%fd124, %fd122, %fd122, %fd223;
	selp.f64 	%fd125, %fd124, %fd223, %p14;
	selp.u32 	%r47, 1, 0, %p14;
	add.s32 	%r48, %r93, %r47;
	ld.global.f64 	%fd126, [%rd27+-24];
	abs.f64 	%fd127, %fd126;
	mul.f64 	%fd128, %fd15, %fd127;
	setp.neu.f64 	%p15, %fd128, %fd16;
	add.s32 	%r49, %r92, 1;
	setp.ne.s32 	%p16, %r49, %r48;
	or.pred  	%p17, %p15, %p16;
	fma.rn.f64 	%fd129, %fd128, %fd128, %fd125;
	selp.f64 	%fd130, %fd129, %fd125, %p17;
	selp.u32 	%r50, 1, 0, %p17;
	add.s32 	%r51, %r48, %r50;
	ld.global.f64 	%fd131, [%rd27+-16];
	abs.f64 	%fd132, %fd131;
	mul.f64 	%fd133, %fd15, %fd132;
	setp.neu.f64 	%p19, %fd133, %fd16;
	add.s32 	%r52, %r92, 2;
	setp.ne.s32 	%p20, %r52, %r51;
	or.pred  	%p21, %p19, %p20;
	fma.rn.f64 	%fd135, %fd133, %fd133, %fd130;
	selp.f64 	%fd136, %fd135, %fd130, %p21;
	selp.u32 	%r53, 1, 0, %p21;
	add.s32 	%r54, %r51, %r53;
	ld.global.f64 	%fd137, [%rd27+-8];
	abs.f64 	%fd138, %fd137;
	mul.f64 	%fd139, %fd15, %fd138;
	setp.neu.f64 	%p22, %fd139, %fd16;
	add.s32 	%r55, %r92, 3;
	setp.ne.s32 	%p23, %r55, %r54;
	or.pred  	%p24, %p22, %p23;
	fma.rn.f64 	%fd141, %fd139, %fd139, %fd136;
	selp.f64 	%fd142, %fd141, %fd136, %p24;
	selp.u32 	%r56, 1, 0, %p24;
	add.s32 	%r57, %r54, %r56;
	ld.global.f64 	%fd143, [%rd27];
	abs.f64 	%fd144, %fd143;
	mul.f64 	%fd145, %fd15, %fd144;
	setp.neu.f64 	%p25, %fd145, %fd16;
	add.s32 	%r58, %r92, 4;
	setp.ne.s32 	%p26, %r58, %r57;
	or.pred  	%p27, %p25, %p26;
	fma.rn.f64 	%fd147, %fd145, %fd145, %fd142;
	selp.f64 	%fd148, %fd147, %fd142, %p27;
	selp.u32 	%r59, 1, 0, %p27;
	add.s32 	%r60, %r57, %r59;
	ld.global.f64 	%fd149, [%rd27+8];
	abs.f64 	%fd150, %fd149;
	mul.f64 	%fd151, %fd15, %fd150;
	setp.neu.f64 	%p28, %fd151, %fd16;
	add.s32 	%r61, %r92, 5;
	setp.ne.s32 	%p29, %r61, %r60;
	or.pred  	%p30, %p28, %p29;
	fma.rn.f64 	%fd153, %fd151, %fd151, %fd148;
	selp.f64 	%fd154, %fd153, %fd148, %p30;
	selp.u32 	%r62, 1, 0, %p30;
	add.s32 	%r63, %r60, %r62;
	ld.global.f64 	%fd155, [%rd27+16];
	abs.f64 	%fd156, %fd155;
	mul.f64 	%fd157, %fd15, %fd156;
	setp.neu.f64 	%p31, %fd157, %fd16;
	add.s32 	%r64, %r92, 6;
	setp.ne.s32 	%p32, %r64, %r63;
	or.pred  	%p33, %p31, %p32;
	fma.rn.f64 	%fd159, %fd157, %fd157, %fd154;
	selp.f64 	%fd160, %fd159, %fd154, %p33;
	selp.u32 	%r65, 1, 0, %p33;
	add.s32 	%r66, %r63, %r65;
	ld.global.f64 	%fd161, [%rd27+24];
	abs.f64 	%fd162, %fd161;
	mul.f64 	%fd163, %fd15, %fd162;
	setp.neu.f64 	%p34, %fd163, %fd16;
	add.s32 	%r67, %r92, 7;
	setp.ne.s32 	%p35, %r67, %r66;
	or.pred  	%p36, %p34, %p35;
	fma.rn.f64 	%fd164, %fd163, %fd163, %fd160;
	selp.f64 	%fd223, %fd164, %fd160, %p36;
	selp.u32 	%r68, 1, 0, %p36;
	add.s32 	%r93, %r66, %r68;
	add.s64 	%rd27, %rd27, 64;
	add.s32 	%r92, %r92, 8;
	setp.ne.s32 	%p37, %r92, %r96;
	@%p37 bra 	$L__BB6_17;
$L__BB6_18:
	setp.eq.s32 	%p38, %r19, 0;
	@%p38 bra 	$L__BB6_26;
	and.b32  	%r27, %r36, 3;
	setp.lt.u32 	%p39, %r19, 4;
	@%p39 bra 	$L__BB6_21;
	mul.wide.u32 	%rd18, %r96, 8;
	add.s64 	%rd19, %rd1, %rd18;
	ld.global.f64 	%fd166, [%rd19];
	abs.f64 	%fd167, %fd166;
	mul.f64 	%fd168, %fd15, %fd167;
	setp.neu.f64 	%p40, %fd168, %fd16;
	setp.ne.s32 	%p41, %r96, %r93;
	or.pred  	%p42, %p40, %p41;
	fma.rn.f64 	%fd170, %fd168, %fd168, %fd223;
	selp.f64 	%fd171, %fd170, %fd223, %p42;
	selp.u32 	%r70, 1, 0, %p42;
	add.s32 	%r71, %r93, %r70;
	add.s32 	%r72, %r96, 1;
	ld.global.f64 	%fd172, [%rd19+8];
	abs.f64 	%fd173, %fd172;
	mul.f64 	%fd174, %fd15, %fd173;
	setp.neu.f64 	%p43, %fd174, %fd16;
	setp.ne.s32 	%p44, %r72, %r71;
	or.pred  	%p45, %p43, %p44;
	fma.rn.f64 	%fd175, %fd174, %fd174, %fd171;
	selp.f64 	%fd176, %fd175, %fd171, %p45;
	selp.u32 	%r73, 1, 0, %p45;
	add.s32 	%r74, %r71, %r73;
	add.s32 	%r75, %r96, 2;
	ld.global.f64 	%fd177, [%rd19+16];
	abs.f64 	%fd178, %fd177;
	mul.f64 	%fd179, %fd15, %fd178;
	setp.neu.f64 	%p47, %fd179, %fd16;
	setp.ne.s32 	%p48, %r75, %r74;
	or.pred  	%p49, %p47, %p48;
	fma.rn.f64 	%fd181, %fd179, %fd179, %fd176;
	selp.f64 	%fd182, %fd181, %fd176, %p49;
	selp.u32 	%r76, 1, 0, %p49;
	add.s32 	%r77, %r74, %r76;
	add.s32 	%r78, %r96, 3;
	ld.global.f64 	%fd183, [%rd19+24];
	abs.f64 	%fd184, %fd183;
	mul.f64 	%fd185, %fd15, %fd184;
	setp.neu.f64 	%p50, %fd185, %fd16;
	setp.ne.s32 	%p51, %r78, %r77;
	or.pred  	%p52, %p50, %p51;
	fma.rn.f64 	%fd186, %fd185, %fd185, %fd182;
	selp.f64 	%fd223, %fd186, %fd182, %p52;
	selp.u32 	%r79, 1, 0, %p52;
	add.s32 	%r93, %r77, %r79;
	add.s32 	%r96, %r96, 4;
$L__BB6_21:
	setp.eq.s32 	%p53, %r27, 0;
	@%p53 bra 	$L__BB6_26;
	setp.eq.s32 	%p54, %r27, 1;
	@%p54 bra 	$L__BB6_24;
	mul.wide.u32 	%rd20, %r96, 8;
	add.s64 	%rd21, %rd1, %rd20;
	ld.global.f64 	%fd188, [%rd21];
	abs.f64 	%fd189, %fd188;
	mul.f64 	%fd190, %fd15, %fd189;
	setp.neu.f64 	%p55, %fd190, %fd16;
	setp.ne.s32 	%p56, %r96, %r93;
	or.pred  	%p57, %p55, %p56;
	fma.rn.f64 	%fd192, %fd190, %fd190, %fd223;
	selp.f64 	%fd193, %fd192, %fd223, %p57;
	selp.u32 	%r80, 1, 0, %p57;
	add.s32 	%r81, %r93, %r80;
	add.s32 	%r82, %r96, 1;
	ld.global.f64 	%fd194, [%rd21+8];
	abs.f64 	%fd195, %fd194;
	mul.f64 	%fd196, %fd15, %fd195;
	setp.neu.f64 	%p58, %fd196, %fd16;
	setp.ne.s32 	%p59, %r82, %r81;
	or.pred  	%p60, %p58, %p59;
	fma.rn.f64 	%fd197, %fd196, %fd196, %fd193;
	selp.f64 	%fd223, %fd197, %fd193, %p60;
	selp.u32 	%r83, 1, 0, %p60;
	add.s32 	%r93, %r81, %r83;
	add.s32 	%r96, %r96, 2;
$L__BB6_24:
	and.b32  	%r84, %r36, 1;
	setp.eq.b32 	%p61, %r84, 1;
	not.pred 	%p62, %p61;
	@%p62 bra 	$L__BB6_26;
	mul.wide.u32 	%rd22, %r96, 8;
	add.s64 	%rd23, %rd1, %rd22;
	ld.global.f64 	%fd198, [%rd23];
	abs.f64 	%fd199, %fd198;
	mul.f64 	%fd200, %fd15, %fd199;
	setp.neu.f64 	%p63, %fd200, %fd16;
	setp.ne.s32 	%p64, %r96, %r93;
	fma.rn.f64 	%fd201, %fd200, %fd200, %fd223;
	selp.f64 	%fd202, %fd201, %fd223, %p64;
	selp.f64 	%fd223, %fd201, %fd202, %p63;
$L__BB6_26:
	cvta.to.global.u64 	%rd24, %rd11;
	fma.rn.f64 	%fd203, %fd16, %fd16, %fd223;
	rsqrt.approx.f64 	%fd204, %fd203;
	mul.f64 	%fd205, %fd15, %fd204;
	setp.eq.f64 	%p65, %fd215, 0d7FF0000000000000;
	selp.f64 	%fd206, 0d0000000000000000, %fd205, %p65;
	st.global.f64 	[%rd24], %fd206;
	ret;

}
	// .globl	_Z8_rnorm3dPdddd
.visible .entry _Z8_rnorm3dPdddd(
	.param .u64 .ptr .align 1 _Z8_rnorm3dPdddd_param_0,
	.param .f64 _Z8_rnorm3dPdddd_param_1,
	.param .f64 _Z8_rnorm3dPdddd_param_2,
	.param .f64 _Z8_rnorm3dPdddd_param_3
)
{
	.reg .pred 	%p<3>;
	.reg .b32 	%r<5>;
	.reg .b64 	%rd<3>;
	.reg .b64 	%fd<31>;

	ld.param.u64 	%rd1, [_Z8_rnorm3dPdddd_param_0];
	ld.param.f64 	%fd1, [_Z8_rnorm3dPdddd_param_1];
	ld.param.f64 	%fd2, [_Z8_rnorm3dPdddd_param_2];
	ld.param.f64 	%fd3, [_Z8_rnorm3dPdddd_param_3];
	cvta.to.global.u64 	%rd2, %rd1;
	abs.f64 	%fd4, %fd1;
	abs.f64 	%fd5, %fd2;
	abs.f64 	%fd6, %fd3;
	add.f64 	%fd7, %fd4, %fd5;
	add.f64 	%fd8, %fd7, %fd6;
	min.f64 	%fd9, %fd4, %fd5;
	max.f64 	%fd10, %fd4, %fd5;
	min.f64 	%fd11, %fd10, %fd6;
	max.f64 	%fd12, %fd10, %fd6;
	{
	.reg .b32 %temp; 
	mov.b64 	{%temp, %r1}, %fd12;
	}
	and.b32  	%r2, %r1, -4194304;
	xor.b32  	%r3, %r2, 2144337920;
	mov.b32 	%r4, 0;
	mov.b64 	%fd13, {%r4, %r3};
	mul.f64 	%fd14, %fd11, %fd13;
	mul.f64 	%fd15, %fd9, %fd13;
	mul.f64 	%fd16, %fd12, %fd13;
	mul.f64 	%fd17, %fd14, %fd14;
	fma.rn.f64 	%fd18, %fd15, %fd15, %fd17;
	fma.rn.f64 	%fd19, %fd16, %fd16, %fd18;
	rsqrt.approx.ftz.f64 	%fd20, %fd19;
	mul.rn.f64 	%fd21, %fd20, %fd20;
	neg.f64 	%fd22, %fd21;
	fma.rn.f64 	%fd23, %fd19, %fd22, 0d3FF0000000000000;
	fma.rn.f64 	%fd24, %fd23, 0d3FD8000000000000, 0d3FE0000000000000;
	mul.rn.f64 	%fd25, %fd23, %fd20;
	fma.rn.f64 	%fd26, %fd24, %fd25, %fd20;
	mul.f64 	%fd27, %fd13, %fd26;
	setp.gt.f64 	%p1, %fd8, 0d0000000000000000;
	add.f64 	%fd28, %fd8, 0d7FF0000000000000;
	selp.f64 	%fd29, %fd27, %fd28, %p1;
	setp.eq.f64 	%p2, %fd12, 0d7FF0000000000000;
	selp.f64 	%fd30, 0d0000000000000000, %fd29, %p2;
	st.global.f64 	[%rd2], %fd30;
	ret;

}
	// .globl	_Z8_rnorm4dPddddd
.visible .entry _Z8_rnorm4dPddddd(
	.param .u64 .ptr .align 1 _Z8_rnorm4dPddddd_param_0,
	.param .f64 _Z8_rnorm4dPddddd_param_1,
	.param .f64 _Z8_rnorm4dPddddd_param_2,
	.param .f64 _Z8_rnorm4dPddddd_param_3,
	.param .f64 _Z8_rnorm4dPddddd_param_4
)
{
	.reg .pred 	%p<3>;
	.reg .b32 	%r<5>;
	.reg .b64 	%rd<3>;
	.reg .b64 	%fd<38>;

	ld.param.u64 	%rd1, [_Z8_rnorm4dPddddd_param_0];
	ld.param.f64 	%fd1, [_Z8_rnorm4dPddddd_param_1];
	ld.param.f64 	%fd2, [_Z8_rnorm4dPddddd_param_2];
	ld.param.f64 	%fd3, [_Z8_rnorm4dPddddd_param_3];
	ld.param.f64 	%fd4, [_Z8_rnorm4dPddddd_param_4];
	cvta.to.global.u64 	%rd2, %rd1;
	abs.f64 	%fd5, %fd1;
	abs.f64 	%fd6, %fd2;
	abs.f64 	%fd7, %fd3;
	abs.f64 	%fd8, %fd4;
	add.f64 	%fd9, %fd5, %fd6;
	add.f64 	%fd10, %fd9, %fd7;
	add.f64 	%fd11, %fd10, %fd8;
	min.f64 	%fd12, %fd5, %fd6;
	max.f64 	%fd13, %fd5, %fd6;
	min.f64 	%fd14, %fd13, %fd7;
	max.f64 	%fd15, %fd13, %fd7;
	min.f64 	%fd16, %fd15, %fd8;
	max.f64 	%fd17, %fd15, %fd8;
	{
	.reg .b32 %temp; 
	mov.b64 	{%temp, %r1}, %fd17;
	}
	and.b32  	%r2, %r1, -4194304;
	xor.b32  	%r3, %r2, 2144337920;
	mov.b32 	%r4, 0;
	mov.b64 	%fd18, {%r4, %r3};
	mul.f64 	%fd19, %fd16, %fd18;
	mul.f64 	%fd20, %fd14, %fd18;
	mul.f64 	%fd21, %fd12, %fd18;
	mul.f64 	%fd22, %fd17, %fd18;
	mul.f64 	%fd23, %fd19, %fd19;
	fma.rn.f64 	%fd24, %fd20, %fd20, %fd23;
	fma.rn.f64 	%fd25, %fd21, %fd21, %fd24;
	fma.rn.f64 	%fd26, %fd22, %fd22, %fd25;
	rsqrt.approx.ftz.f64 	%fd27, %fd26;
	mul.rn.f64 	%fd28, %fd27, %fd27;
	neg.f64 	%fd29, %fd28;
	fma.rn.f64 	%fd30, %fd26, %fd29, 0d3FF0000000000000;
	fma.rn.f64 	%fd31, %fd30, 0d3FD8000000000000, 0d3FE0000000000000;
	mul.rn.f64 	%fd32, %fd30, %fd27;
	fma.rn.f64 	%fd33, %fd31, %fd32, %fd27;
	mul.f64 	%fd34, %fd18, %fd33;
	setp.gt.f64 	%p1, %fd11, 0d0000000000000000;
	add.f64 	%fd35, %fd11, 0d7FF0000000000000;
	selp.f64 	%fd36, %fd34, %fd35, %p1;
	setp.eq.f64 	%p2, %fd17, 0d7FF0000000000000;
	selp.f64 	%fd37, 0d0000000000000000, %fd36, %p2;
	st.global.f64 	[%rd2], %fd37;
	ret;

}
	// .globl	_Z7dadd_rdPddd
.visible .entry _Z7dadd_rdPddd(
	.param .u64 .ptr .align 1 _Z7dadd_rdPddd_param_0,
	.param .f64 _Z7dadd_rdPddd_param_1,
	.param .f64 _Z7dadd_rdPddd_param_2
)
{
	.reg .b64 	%rd<3>;
	.reg .b64 	%fd<4>;

	ld.param.u64 	%rd1, [_Z7dadd_rdPddd_param_0];
	ld.param.f64 	%fd1, [_Z7dadd_rdPddd_param_1];
	ld.param.f64 	%fd2, [_Z7dadd_rdPddd_param_2];
	cvta.to.global.u64 	%rd2, %rd1;
	add.rm.f64 	%fd3, %fd1, %fd2;
	st.global.f64 	[%rd2], %fd3;
	ret;

}
	// .globl	_Z7dadd_rnPddd
.visible .entry _Z7dadd_rnPddd(
	.param .u64 .ptr .align 1 _Z7dadd_rnPddd_param_0,
	.param .f64 _Z7dadd_rnPddd_param_1,
	.param .f64 _Z7dadd_rnPddd_param_2
)
{
	.reg .b64 	%rd<3>;
	.reg .b64 	%fd<4>;

	ld.param.u64 	%rd1, [_Z7dadd_rnPddd_param_0];
	ld.param.f64 	%fd1, [_Z7dadd_rnPddd_param_1];
	ld.param.f64 	%fd2, [_Z7dadd_rnPddd_param_2];
	cvta.to.global.u64 	%rd2, %rd1;
	add.rn.f64 	%fd3, %fd1, %fd2;
	st.global.f64 	[%rd2], %fd3;
	ret;

}
	// .globl	_Z7dadd_ruPddd
.visible .entry _Z7dadd_ruPddd(
	.param .u64 .ptr .align 1 _Z7dadd_ruPddd_param_0,
	.param .f64 _Z7dadd_ruPddd_param_1,
	.param .f64 _Z7dadd_ruPddd_param_2
)
{
	.reg .b64 	%rd<3>;
	.reg .b64 	%fd<4>;

	ld.param.u64 	%rd1, [_Z7dadd_ruPddd_param_0];
	ld.param.f64 	%fd1, [_Z7dadd_ruPddd_param_1];
	ld.param.f64 	%fd2, [_Z7dadd_ruPddd_param_2];
	cvta.to.global.u64 	%rd2, %rd1;
	add.rp.f64 	%fd3, %fd1, %fd2;
	st.global.f64 	[%rd2], %fd3;
	ret;

}
	// .globl	_Z7dadd_rzPddd
.visible .entry _Z7dadd_rzPddd(
	.param .u64 .ptr .align 1 _Z7dadd_rzPddd_param_0,
	.param .f64 _Z7dadd_rzPddd_param_1,
	.param .f64 _Z7dadd_rzPddd_param_2
)
{
	.reg .b64 	%rd<3>;
	.reg .b64 	%fd<4>;

	ld.param.u64 	%rd1, [_Z7dadd_rzPddd_param_0];
	ld.param.f64 	%fd1, [_Z7dadd_rzPddd_param_1];
	ld.param.f64 	%fd2, [_Z7dadd_rzPddd_param_2];
	cvta.to.global.u64 	%rd2, %rd1;
	add.rz.f64 	%fd3, %fd1, %fd2;
	st.global.f64 	[%rd2], %fd3;
	ret;

}
	// .globl	_Z7dmul_rdPddd
.visible .entry _Z7dmul_rdPddd(
	.param .u64 .ptr .align 1 _Z7dmul_rdPddd_param_0,
	.param .f64 _Z7dmul_rdPddd_param_1,
	.param .f64 _Z7dmul_rdPddd_param_2
)
{
	.reg .b64 	%rd<3>;
	.reg .b64 	%fd<4>;

	ld.param.u64 	%rd1, [_Z7dmul_rdPddd_param_0];
	ld.param.f64 	%fd1, [_Z7dmul_rdPddd_param_1];
	ld.param.f64 	%fd2, [_Z7dmul_rdPddd_param_2];
	cvta.to.global.u64 	%rd2, %rd1;
	mul.rm.f64 	%fd3, %fd1, %fd2;
	st.global.f64 	[%rd2], %fd3;
	ret;

}
	// .globl	_Z7dmul_rnPddd
.visible .entry _Z7dmul_rnPddd(
	.param .u64 .ptr .align 1 _Z7dmul_rnPddd_param_0,
	.param .f64 _Z7dmul_rnPddd_param_1,
	.param .f64 _Z7dmul_rnPddd_param_2
)
{
	.reg .b64 	%rd<3>;
	.reg .b64 	%fd<4>;

	ld.param.u64 	%rd1, [_Z7dmul_rnPddd_param_0];
	ld.param.f64 	%fd1, [_Z7dmul_rnPddd_param_1];
	ld.param.f64 	%fd2, [_Z7dmul_rnPddd_param_2];
	cvta.to.global.u64 	%rd2, %rd1;
	mul.rn.f64 	%fd3, %fd1, %fd2;
	st.global.f64 	[%rd2], %fd3;
	ret;

}
	// .globl	_Z7dmul_ruPddd
.visible .entry _Z7dmul_ruPddd(
	.param .u64 .ptr .align 1 _Z7dmul_ruPddd_param_0,
	.param .f64 _Z7dmul_ruPddd_param_1,
	.param .f64 _Z7dmul_ruPddd_param_2
)
{
	.reg .b64 	%rd<3>;
	.reg .b64 	%fd<4>;

	ld.param.u64 	%rd1, [_Z7dmul_ruPddd_param_0];
	ld.param.f64 	%fd1, [_Z7dmul_ruPddd_param_1];
	ld.param.f64 	%fd2, [_Z7dmul_ruPddd_param_2];
	cvta.to.global.u64 	%rd2, %rd1;
	mul.rp.f64 	%fd3, %fd1, %fd2;
	st.global.f64 	[%rd2], %fd3;
	ret;

}
	// .globl	_Z7dmul_rzPddd
.visible .entry _Z7dmul_rzPddd(
	.param .u64 .ptr .align 1 _Z7dmul_rzPddd_param_0,
	.param .f64 _Z7dmul_rzPddd_param_1,
	.param .f64 _Z7dmul_rzPddd_param_2
)
{
	.reg .b64 	%rd<3>;
	.reg .b64 	%fd<4>;

	ld.param.u64 	%rd1, [_Z7dmul_rzPddd_param_0];
	ld.param.f64 	%fd1, [_Z7dmul_rzPddd_param_1];
	ld.param.f64 	%fd2, [_Z7dmul_rzPddd_param_2];
	cvta.to.global.u64 	%rd2, %rd1;
	mul.rz.f64 	%fd3, %fd1, %fd2;
	st.global.f64 	[%rd2], %fd3;
	ret;

}
	// .globl	_Z7dsub_rdPddd
.visible .entry _Z7dsub_rdPddd(
	.param .u64 .ptr .align 1 _Z7dsub_rdPddd_param_0,
	.param .f64 _Z7dsub_rdPddd_param_1,
	.param .f64 _Z7dsub_rdPddd_param_2
)
{
	.reg .b64 	%rd<3>;
	.reg .b64 	%fd<4>;

	ld.param.u64 	%rd1, [_Z7dsub_rdPddd_param_0];
	ld.param.f64 	%fd1, [_Z7dsub_rdPddd_param_1];
	ld.param.f64 	%fd2, [_Z7dsub_rdPddd_param_2];
	cvta.to.global.u64 	%rd2, %rd1;
	sub.rm.f64 	%fd3, %fd1, %fd2;
	st.global.f64 	[%rd2], %fd3;
	ret;

}
	// .globl	_Z7dsub_rnPddd
.visible .entry _Z7dsub_rnPddd(
	.param .u64 .ptr .align 1 _Z7dsub_rnPddd_param_0,
	.param .f64 _Z7dsub_rnPddd_param_1,
	.param .f64 _Z7dsub_rnPddd_param_2
)
{
	.reg .b64 	%rd<3>;
	.reg .b64 	%fd<4>;

	ld.param.u64 	%rd1, [_Z7dsub_rnPddd_param_0];
	ld.param.f64 	%fd1, [_Z7dsub_rnPddd_param_1];
	ld.param.f64 	%fd2, [_Z7dsub_rnPddd_param_2];
	cvta.to.global.u64 	%rd2, %rd1;
	sub.rn.f64 	%fd3, %fd1, %fd2;
	st.global.f64 	[%rd2], %fd3;
	ret;

}
	// .globl	_Z7dsub_ruPddd
.visible .entry _Z7dsub_ruPddd(
	.param .u64 .ptr .align 1 _Z7dsub_ruPddd_param_0,
	.param .f64 _Z7dsub_ruPddd_param_1,
	.param .f64 _Z7dsub_ruPddd_param_2
)
{
	.reg .b64 	%rd<3>;
	.reg .b64 	%fd<4>;

	ld.param.u64 	%rd1, [_Z7dsub_ruPddd_param_0];
	ld.param.f64 	%fd1, [_Z7dsub_ruPddd_param_1];
	ld.param.f64 	%fd2, [_Z7dsub_ruPddd_param_2];
	cvta.to.global.u64 	%rd2, %rd1;
	sub.rp.f64 	%fd3, %fd1, %fd2;
	st.global.f64 	[%rd2], %fd3;
	ret;

}
	// .globl	_Z7dsub_rzPddd
.visible .entry _Z7dsub_rzPddd(
	.param .u64 .ptr .align 1 _Z7dsub_rzPddd_param_0,
	.param .f64 _Z7dsub_rzPddd_param_1,
	.param .f64 _Z7dsub_rzPddd_param_2
)
{
	.reg .b64 	%rd<3>;
	.reg .b64 	%fd<4>;

	ld.param.u64 	%rd1, [_Z7dsub_rzPddd_param_0];
	ld.param.f64 	%fd1, [_Z7dsub_rzPddd_param_1];
	ld.param.f64 	%fd2, [_Z7dsub_rzPddd_param_2];
	cvta.to.global.u64 	%rd2, %rd1;
	sub.rz.f64 	%fd3, %fd1, %fd2;
	st.global.f64 	[%rd2], %fd3;
	ret;

}


// ===== COMPILED SASS (sm_100) =====

	.target	sm_100

	.elftype	@"ET_EXEC"


//--------------------- .note.nv.tkinfo           --------------------------
	.section	.note.nv.tkinfo,"",@"SHT_NOTE"
	.sectionflags	@"SHF_NOTE_NV_TKINFO"
	.tkinfo
        /*0018*/ 	.word	0x00000002
        /*0030*/ 	.string	""
        /*0030*/ 	.string	"ptxas"
        /*0030*/ 	.string	"Cuda compilation tools, release 13.0, V13.0.88"
        /*0030*/ 	.string	"Build cuda_13.0.r13.0/compiler.36424714_0"
        /*0030*/ 	.string	"-arch sm_100 -m 64 "



//--------------------- .note.nv.cuinfo           --------------------------
	.section	.note.nv.cuinfo,"",@"SHT_NOTE"
	.sectionflags	@"SHF_NOTE_NV_CUINFO"
        /*0018*/ 	.short	0x0002
        /*001a*/ 	.short	0x0064
        /*001c*/ 	.short	0x0082
	.zero		2


//--------------------- .nv.info                  --------------------------
	.section	.nv.info,"",@"SHT_CUDA_INFO"
	.align	4


	//----- nvinfo : EIATTR_REGCOUNT
	.align		4
        /*0000*/ 	.byte	0x04, 0x2f
        /*0002*/ 	.short	(.L_1 - .L_0)
	.align		4
.L_0:
        /*0004*/ 	.word	index@(_Z11setVecValuePdd)
        /*0008*/ 	.word	0x00000008


	//----- nvinfo : EIATTR_FRAME_SIZE
	.align		4
.L_1:
        /*000c*/ 	.byte	0x04, 0x11
        /*000e*/ 	.short	(.L_3 - .L_2)
	.align		4
.L_2:
        /*0010*/ 	.word	index@(_Z11setVecValuePdd)
        /*0014*/ 	.word	0x00000000


	//----- nvinfo : EIATTR_REGCOUNT
	.align		4
.L_3:
        /*0018*/ 	.byte	0x04, 0x2f
        /*001a*/ 	.short	(.L_5 - .L_4)
	.align		4
.L_4:
        /*001c*/ 	.word	index@(_Z5_normPdiPKd)
        /*0020*/ 	.word	0x0000001e


	//----- nvinfo : EIATTR_FRAME_SIZE
	.align		4
.L_5:
        /*0024*/ 	.byte	0x04, 0x11
        /*0026*/ 	.short	(.L_7 - .L_6)
	.align		4
.L_6:
        /*0028*/ 	.word	index@(_Z5_normPdiPKd)
        /*002c*/ 	.word	0x00000000


	//----- nvinfo : EIATTR_REGCOUNT
	.align		4
.L_7:
        /*0030*/ 	.byte	0x04, 0x2f
        /*0032*/ 	.short	(.L_9 - .L_8)
	.align		4
.L_8:
        /*0034*/ 	.word	index@(_Z7_norm3dPdddd)
        /*0038*/ 	.word	0x00000014


	//----- nvinfo : EIATTR_FRAME_SIZE
	.align		4
.L_9:
        /*003c*/ 	.byte	0x04, 0x11
        /*003e*/ 	.short	(.L_11 - .L_10)
	.align		4
.L_10:
        /*0040*/ 	.word	index@(_Z7_norm3dPdddd)
        /*0044*/ 	.word	0x00000000


	//----- nvinfo : EIATTR_REGCOUNT
	.align		4
.L_11:
        /*0048*/ 	.byte	0x04, 0x2f
        /*004a*/ 	.short	(.L_13 - .L_12)
	.align		4
.L_12:
        /*004c*/ 	.word	index@(_Z7_norm4dPddddd)
        /*0050*/ 	.word	0x00000014


	//----- nvinfo : EIATTR_FRAME_SIZE
	.align		4
.L_13:
        /*0054*/ 	.byte	0x04, 0x11
        /*0056*/ 	.short	(.L_15 - .L_14)
	.align		4
.L_14:
        /*0058*/ 	.word	index@(_Z7_norm4dPddddd)
        /*005c*/ 	.word	0x00000000


	//----- nvinfo : EIATTR_REGCOUNT
	.align		4
.L_15:
        /*0060*/ 	.byte	0x04, 0x2f
        /*0062*/ 	.short	(.L_17 - .L_16)
	.align		4
.L_16:
        /*0064*/ 	.word	index@(_Z8_normcdfPdd)
        /*0068*/ 	.word	0x0000001e


	//----- nvinfo : EIATTR_FRAME_SIZE
	.align		4
.L_17:
        /*006c*/ 	.byte	0x04, 0x11
        /*006e*/ 	.short	(.L_19 - .L_18)
	.align		4
.L_18:
        /*0070*/ 	.word	index@(_Z8_normcdfPdd)
        /*0074*/ 	.word	0x00000000


	//----- nvinfo : EIATTR_REGCOUNT
	.align		4
.L_19:
        /*0078*/ 	.byte	0x04, 0x2f
        /*007a*/ 	.short	(.L_21 - .L_20)
	.align		4
.L_20:
        /*007c*/ 	.word	index@(_Z6_rcbrtPdd)
        /*0080*/ 	.word	0x00000017


	//----- nvinfo : EIATTR_FRAME_SIZE
	.align		4
.L_21:
        /*0084*/ 	.byte	0x04, 0x11
        /*0086*/ 	.short	(.L_23 - .L_22)
	.align		4
.L_22:
        /*0088*/ 	.word	index@(_Z6_rcbrtPdd)
        /*008c*/ 	.word	0x00000000


	//----- nvinfo : EIATTR_REGCOUNT
	.align		4
.L_23:
        /*0090*/ 	.byte	0x04, 0x2f
        /*0092*/ 	.short	(.L_25 - .L_24)
	.align		4
.L_24:
        /*0094*/ 	.word	index@(_Z6_rnormPdiPKd)
        /*0098*/ 	.word	0x0000001e


	//----- nvinfo : EIATTR_FRAME_SIZE
	.align		4
.L_25:
        /*009c*/ 	.byte	0x04, 0x11
        /*009e*/ 	.short	(.L_27 - .L_26)
	.align		4
.L_26:
        /*00a0*/ 	.word	index@($__internal_0_$__cuda_sm20_drsqrt_f64_slowpath_v2)
        /*00a4*/ 	.word	0x00000000


	//----- nvinfo : EIATTR_FRAME_SIZE
	.align		4
.L_27:
        /*00a8*/ 	.byte	0x04, 0x11
        /*00aa*/ 	.short	(.L_29 - .L_28)
	.align		4
.L_28:
        /*00ac*/ 	.word	index@(_Z6_rnormPdiPKd)
        /*00b0*/ 	.word	0x00000000


	//----- nvinfo : EIATTR_REGCOUNT
	.align		4
.L_29:
        /*00b4*/ 	.byte	0x04, 0x2f
        /*00b6*/ 	.short	(.L_31 - .L_30)
	.align		4
.L_30:
        /*00b8*/ 	.word	index@(_Z8_rnorm3dPdddd)
        /*00bc*/ 	.word	0x00000014


	//----- nvinfo : EIATTR_FRAME_SIZE
	.align		4
.L_31:
        /*00c0*/ 	.byte	0x04, 0x11
        /*00c2*/ 	.short	(.L_33 - .L_32)
	.align		4
.L_32:
        /*00c4*/ 	.word	index@(_Z8_rnorm3dPdddd)
        /*00c8*/ 	.word	0x00000000


	//----- nvinfo : EIATTR_REGCOUNT
	.align		4
.L_33:
        /*00cc*/ 	.byte	0x04, 0x2f
        /*00ce*/ 	.short	(.L_35 - .L_34)
	.align		4
.L_34:
        /*00d0*/ 	.word	index@(_Z8_rnorm4dPddddd)
        /*00d4*/ 	.word	0x00000014


	//----- nvinfo : EIATTR_FRAME_SIZE
	.align		4
.L_35:
        /*00d8*/ 	.byte	0x04, 0x11
        /*00da*/ 	.short	(.L_37 - .L_36)
	.align		4
.L_36:
        /*00dc*/ 	.word	index@(_Z8_rnorm4dPddddd)
        /*00e0*/ 	.word	0x00000000


	//----- nvinfo : EIATTR_REGCOUNT
	.align		4
.L_37:
        /*00e4*/ 	.byte	0x04, 0x2f
        /*00e6*/ 	.short	(.L_39 - .L_38)
	.align		4
.L_38:
        /*00e8*/ 	.word	index@(_Z7dadd_rdPddd)
        /*00ec*/ 	.word	0x00000008


	//----- nvinfo : EIATTR_FRAME_SIZE
	.align		4
.L_39:
        /*00f0*/ 	.byte	0x04, 0x11
        /*00f2*/ 	.short	(.L_41 - .L_40)
	.align		4
.L_40:
        /*00f4*/ 	.word	index@(_Z7dadd_rdPddd)
        /*00f8*/ 	.word	0x00000000


	//----- nvinfo : EIATTR_REGCOUNT
	.align		4
.L_41:
        /*00fc*/ 	.byte	0x04, 0x2f
        /*00fe*/ 	.short	(.L_43 - .L_42)
	.align		4
.L_42:
        /*0100*/ 	.word	index@(_Z7dadd_rnPddd)
        /*0104*/ 	.word	0x00000008


	//----- nvinfo : EIATTR_FRAME_SIZE
	.align		4
.L_43:
        /*0108*/ 	.byte	0x04, 0x11
        /*010a*/ 	.short	(.L_45 - .L_44)
	.align		4
.L_44:
        /*010c*/ 	.word	index@(_Z7dadd_rnPddd)
        /*0110*/ 	.word	0x00000000


	//----- nvinfo : EIATTR_REGCOUNT
	.align		4
.L_45:
        /*0114*/ 	.byte	0x04, 0x2f
        /*0116*/ 	.short	(.L_47 - .L_46)
	.align		4
.L_46:
        /*0118*/ 	.word	index@(_Z7dadd_ruPddd)
        /*011c*/ 	.word	0x00000008


	//----- nvinfo : EIATTR_FRAME_SIZE
	.align		4
.L_47:
        /*0120*/ 	.byte	0x04, 0x11
        /*0122*/ 	.short	(.L_49 - .L_48)
	.align		4
.L_48:
        /*0124*/ 	.word	index@(_Z7dadd_ruPddd)
        /*0128*/ 	.word	0x00000000


	//----- nvinfo : EIATTR_REGCOUNT
	.align		4
.L_49:
        /*012c*/ 	.byte	0x04, 0x2f
        /*012e*/ 	.short	(.L_51 - .L_50)
	.align		4
.L_50:
        /*0130*/ 	.word	index@(_Z7dadd_rzPddd)
        /*0134*/ 	.word	0x00000008


	//----- nvinfo : EIATTR_FRAME_SIZE
	.align		4
.L_51:
        /*0138*/ 	.byte	0x04, 0x11
        /*013a*/ 	.short	(.L_53 - .L_52)
	.align		4
.L_52:
        /*013c*/ 	.word	index@(_Z7dadd_rzPddd)
        /*0140*/ 	.word	0x00000000


	//----- nvinfo : EIATTR_REGCOUNT
	.align		4
.L_53:
        /*0144*/ 	.byte	0x04, 0x2f
        /*0146*/ 	.short	(.L_55 - .L_54)
	.align		4
.L_54:
        /*0148*/ 	.word	index@(_Z7dmul_rdPddd)
        /*014c*/ 	.word	0x00000008


	//----- nvinfo : EIATTR_FRAME_SIZE
	.align		4
.L_55:
        /*0150*/ 	.byte	0x04, 0x11
        /*0152*/ 	.short	(.L_57 - .L_56)
	.align		4
.L_56:
        /*0154*/ 	.word	index@(_Z7dmul_rdPddd)
        /*0158*/ 	.word	0x00000000


	//----- nvinfo : EIATTR_REGCOUNT
	.align		4
.L_57:
        /*015c*/ 	.byte	0x04, 0x2f
        /*015e*/ 	.short	(.L_59 - .L_58)
	.align		4
.L_58:
        /*0160*/ 	.word	index@(_Z7dmul_rnPddd)
        /*0164*/ 	.word	0x00000008


	//----- nvinfo : EIATTR_FRAME_SIZE
	.align		4
.L_59:
        /*0168*/ 	.byte	0x04, 0x11
        /*016a*/ 	.short	(.L_61 - .L_60)
	.align		4
.L_60:
        /*016c*/ 	.word	index@(_Z7dmul_rnPddd)
        /*0170*/ 	.word	0x00000000


	//----- nvinfo : EIATTR_REGCOUNT
	.align		4
.L_61:
        /*0174*/ 	.byte	0x04, 0x2f
        /*0176*/ 	.short	(.L_63 - .L_62)
	.align		4
.L_62:
        /*0178*/ 	.word	index@(_Z7dmul_ruPddd)
        /*017c*/ 	.word	0x00000008


	//----- nvinfo : EIATTR_FRAME_SIZE
	.align		4
.L_63:
        /*0180*/ 	.byte	0x04, 0x11
        /*0182*/ 	.short	(.L_65 - .L_64)
	.align		4
.L_64:
        /*0184*/ 	.word	index@(_Z7dmul_ruPddd)
        /*0188*/ 	.word	0x00000000


	//----- nvinfo : EIATTR_REGCOUNT
	.align		4
.L_65:
        /*018c*/ 	.byte	0x04, 0x2f
        /*018e*/ 	.short	(.L_67 - .L_66)
	.align		4
.L_66:
        /*0190*/ 	.word	index@(_Z7dmul_rzPddd)
        /*0194*/ 	.word	0x00000008


	//----- nvinfo : EIATTR_FRAME_SIZE
	.align		4
.L_67:
        /*0198*/ 	.byte	0x04, 0x11
        /*019a*/ 	.short	(.L_69 - .L_68)
	.align		4
.L_68:
        /*019c*/ 	.word	index@(_Z7dmul_rzPddd)
        /*01a0*/ 	.word	0x00000000


	//----- nvinfo : EIATTR_REGCOUNT
	.align		4
.L_69:
        /*01a4*/ 	.byte	0x04, 0x2f
        /*01a6*/ 	.short	(.L_71 - .L_70)
	.align		4
.L_70:
        /*01a8*/ 	.word	index@(_Z7dsub_rdPddd)
        /*01ac*/ 	.word	0x00000008


	//----- nvinfo : EIATTR_FRAME_SIZE
	.align		4
.L_71:
        /*01b0*/ 	.byte	0x04, 0x11
        /*01b2*/ 	.short	(.L_73 - .L_72)
	.align		4
.L_72:
        /*01b4*/ 	.word	index@(_Z7dsub_rdPddd)
        /*01b8*/ 	.word	0x00000000


	//----- nvinfo : EIATTR_REGCOUNT
	.align		4
.L_73:
        /*01bc*/ 	.byte	0x04, 0x2f
        /*01be*/ 	.short	(.L_75 - .L_74)
	.align		4
.L_74:
        /*01c0*/ 	.word	index@(_Z7dsub_rnPddd)
        /*01c4*/ 	.word	0x00000008


	//----- nvinfo : EIATTR_FRAME_SIZE
	.align		4
.L_75:
        /*01c8*/ 	.byte	0x04, 0x11
        /*01ca*/ 	.short	(.L_77 - .L_76)
	.align		4
.L_76:
        /*01cc*/ 	.word	index@(_Z7dsub_rnPddd)
        /*01d0*/ 	.word	0x00000000


	//----- nvinfo : EIATTR_REGCOUNT
	.align		4
.L_77:
        /*01d4*/ 	.byte	0x04, 0x2f
        /*01d6*/ 	.short	(.L_79 - .L_78)
	.align		4
.L_78:
        /*01d8*/ 	.word	index@(_Z7dsub_ruPddd)
        /*01dc*/ 	.word	0x00000008


	//----- nvinfo : EIATTR_FRAME_SIZE
	.align		4
.L_79:
        /*01e0*/ 	.byte	0x04, 0x11
        /*01e2*/ 	.short	(.L_81 - .L_80)
	.align		4
.L_80:
        /*01e4*/ 	.word	index@(_Z7dsub_ruPddd)
        /*01e8*/ 	.word	0x00000000


	//----- nvinfo : EIATTR_REGCOUNT
	.align		4
.L_81:
        /*01ec*/ 	.byte	0x04, 0x2f
        /*01ee*/ 	.short	(.L_83 - .L_82)
	.align		4
.L_82:
        /*01f0*/ 	.word	index@(_Z7dsub_rzPddd)
        /*01f4*/ 	.word	0x00000008


	//----- nvinfo : EIATTR_FRAME_SIZE
	.align		4
.L_83:
        /*01f8*/ 	.byte	0x04, 0x11
        /*01fa*/ 	.short	(.L_85 - .L_84)
	.align		4
.L_84:
        /*01fc*/ 	.word	index@(_Z7dsub_rzPddd)
        /*0200*/ 	.word	0x00000000


	//----- nvinfo : EIATTR_MIN_STACK_SIZE
	.align		4
.L_85:
        /*0204*/ 	.byte	0x04, 0x12
        /*0206*/ 	.short	(.L_87 - .L_86)
	.align		4
.L_86:
        /*0208*/ 	.word	index@(_Z7dsub_rzPddd)
        /*020c*/ 	.word	0x00000000


	//----- nvinfo : EIATTR_MIN_STACK_SIZE
	.align		4
.L_87:
        /*0210*/ 	.byte	0x04, 0x12
        /*0212*/ 	.short	(.L_89 - .L_88)
	.align		4
.L_88:
        /*0214*/ 	.word	index@(_Z7dsub_ruPddd)
        /*0218*/ 	.word	0x00000000


	//----- nvinfo : EIATTR_MIN_STACK_SIZE
	.align		4
.L_89:
        /*021c*/ 	.byte	0x04, 0x12
        /*021e*/ 	.short	(.L_91 - .L_90)
	.align		4
.L_90:
        /*0220*/ 	.word	index@(_Z7dsub_rnPddd)
        /*0224*/ 	.word	0x00000000


	//----- nvinfo : EIATTR_MIN_STACK_SIZE
	.align		4
.L_91:
        /*0228*/ 	.byte	0x04, 0x12
        /*022a*/ 	.short	(.L_93 - .L_92)
	.align		4
.L_92:
        /*022c*/ 	.word	index@(_Z7dsub_rdPddd)
        /*0230*/ 	.word	0x00000000


	//----- nvinfo : EIATTR_MIN_STACK_SIZE
	.align		4
.L_93:
        /*0234*/ 	.byte	0x04, 0x12
        /*0236*/ 	.short	(.L_95 - .L_94)
	.align		4
.L_94:
        /*0238*/ 	.word	index@(_Z7dmul_rzPddd)
        /*023c*/ 	.word	0x00000000


	//----- nvinfo : EIATTR_MIN_STACK_SIZE
	.align		4
.L_95:
        /*0240*/ 	.byte	0x04, 0x12
        /*0242*/ 	.short	(.L_97 - .L_96)
	.align		4
.L_96:
        /*0244*/ 	.word	index@(_Z7dmul_ruPddd)
        /*0248*/ 	.word	0x00000000


	//----- nvinfo : EIATTR_MIN_STACK_SIZE
	.align		4
.L_97:
        /*024c*/ 	.byte	0x04, 0x12
        /*024e*/ 	.short	(.L_99 - .L_98)
	.align		4
.L_98:
        /*0250*/ 	.word	index@(_Z7dmul_rnPddd)
        /*0254*/ 	.word	0x00000000


	//----- nvinfo : EIATTR_MIN_STACK_SIZE
	.align		4
.L_99:
        /*0258*/ 	.byte	0x04, 0x12
        /*025a*/ 	.short	(.L_101 - .L_100)
	.align		4
.L_100:
        /*025c*/ 	.word	index@(_Z7dmul_rdPddd)
        /*0260*/ 	.word	0x00000000


	//----- nvinfo : EIATTR_MIN_STACK_SIZE
	.align		4
.L_101:
        /*0264*/ 	.byte	0x04, 0x12
        /*0266*/ 	.short	(.L_103 - .L_102)
	.align		4
.L_102:
        /*0268*/ 	.word	index@(_Z7dadd_rzPddd)
        /*026c*/ 	.word	0x00000000


	//----- nvinfo : EIATTR_MIN_STACK_SIZE
	.align		4
.L_103:
        /*0270*/ 	.byte	0x04, 0x12
        /*0272*/ 	.short	(.L_105 - .L_104)
	.align		4
.L_104:
        /*0274*/ 	.word	index@(_Z7dadd_ruPddd)
        /*0278*/ 	.word	0x00000000


	//----- nvinfo : EIATTR_MIN_STACK_SIZE
	.align		4
.L_105:
        /*027c*/ 	.byte	0x04, 0x12
        /*027e*/ 	.short	(.L_107 - .L_106)
	.align		4
.L_106:
        /*0280*/ 	.word	index@(_Z7dadd_rnPddd)
        /*0284*/ 	.word	0x00000000


	//----- nvinfo : EIATTR_MIN_STACK_SIZE
	.align		4
.L_107:
        /*0288*/ 	.byte	0x04, 0x12
        /*028a*/ 	.short	(.L_109 - .L_108)
	.align		4
.L_108:
        /*028c*/ 	.word	index@(_Z7dadd_rdPddd)
        /*0290*/ 	.word	0x00000000


	//----- nvinfo : EIATTR_MIN_STACK_SIZE
	.align		4
.L_109:
        /*0294*/ 	.byte	0x04, 0x12
        /*0296*/ 	.short	(.L_111 - .L_110)
	.align		4
.L_110:
        /*0298*/ 	.word	index@(_Z8_rnorm4dPddddd)
        /*029c*/ 	.word	0x00000000


	//----- nvinfo : EIATTR_MIN_STACK_SIZE
	.align		4
.L_111:
        /*02a0*/ 	.byte	0x04, 0x12
        /*02a2*/ 	.short	(.L_113 - .L_112)
	.align		4
.L_112:
        /*02a4*/ 	.word	index@(_Z8_rnorm3dPdddd)
        /*02a8*/ 	.word	0x00000000


	//----- nvinfo : EIATTR_MIN_STACK_SIZE
	.align		4
.L_113:
        /*02ac*/ 	.byte	0x04, 0x12
        /*02ae*/ 	.short	(.L_115 - .L_114)
	.align		4
.L_114:
        /*02b0*/ 	.word	index@(_Z6_rnormPdiPKd)
        /*02b4*/ 	.word	0x00000000


	//----- nvinfo : EIATTR_MIN_STACK_SIZE
	.align		4
.L_115:
        /*02b8*/ 	.byte	0x04, 0x12
        /*02ba*/ 	.short	(.L_117 - .L_116)
	.align		4
.L_116:
        /*02bc*/ 	.word	index@(_Z6_rcbrtPdd)
        /*02c0*/ 	.word	0x00000000


	//----- nvinfo : EIATTR_MIN_STACK_SIZE
	.align		4
.L_117:
        /*02c4*/ 	.byte	0x04, 0x12
        /*02c6*/ 	.short	(.L_119 - .L_118)
	.align		4
.L_118:
        /*02c8*/ 	.word	index@(_Z8_normcdfPdd)
        /*02cc*/ 	.word	0x00000000


	//----- nvinfo : EIATTR_MIN_STACK_SIZE
	.align		4
.L_119:
        /*02d0*/ 	.byte	0x04, 0x12
        /*02d2*/ 	.short	(.L_121 - .L_120)
	.align		4
.L_120:
        /*02d4*/ 	.word	index@(_Z7_norm4dPddddd)
        /*02d8*/ 	.word	0x00000000


	//----- nvinfo : EIATTR_MIN_STACK_SIZE
	.align		4
.L_121:
        /*02dc*/ 	.byte	0x04, 0x12
        /*02de*/ 	.short	(.L_123 - .L_122)
	.align		4
.L_122:
        /*02e0*/ 	.word	index@(_Z7_norm3dPdddd)
        /*02e4*/ 	.word	0x00000000


	//----- nvinfo : EIATTR_MIN_STACK_SIZE
	.align		4
.L_123:
        /*02e8*/ 	.byte	0x04, 0x12
        /*02ea*/ 	.short	(.L_125 - .L_124)
	.align		4
.L_124:
        /*02ec*/ 	.word	index@(_Z5_normPdiPKd)
        /*02f0*/ 	.word	0x00000000


	//----- nvinfo : EIATTR_MIN_STACK_SIZE
	.align		4
.L_125:
        /*02f4*/ 	.byte	0x04, 0x12
        /*02f6*/ 	.short	(.L_127 - .L_126)
	.align		4
.L_126:
        /*02f8*/ 	.word	index@(_Z11setVecValuePdd)
        /*02fc*/ 	.word	0x00000000
.L_127:


//--------------------- .nv.compat                --------------------------
	.section	.nv.compat,"",@"SHT_CUDA_COMPAT_INFO"
	.align	4
        /*0000*/ 	.byte	0x02, 0x09, 0x00, 0x00, 0x02, 0x02, 0x01, 0x00, 0x02, 0x05, 0x05, 0x00, 0x03, 0x07, 0x01, 0x01
        /*0010*/ 	.byte	0x02, 0x03, 0x00, 0x00, 0x02, 0x06, 0x01, 0x00, 0x04, 0x0b, 0x08, 0x00, 0x01, 0x00, 0x00, 0x00
        /*0020*/ 	.byte	0x00, 0x00, 0x00, 0x00


//--------------------- .nv.info._Z7dsub_rzPddd   --------------------------
	.section	.nv.info._Z7dsub_rzPddd,"",@"SHT_CUDA_INFO"
	.sectionflags	@""
	.align	4


	//----- nvinfo : EIATTR_CUDA_API_VERSION
	.align		4
        /*0000*/ 	.byte	0x04, 0x37
        /*0002*/ 	.short	(.L_129 - .L_128)
.L_128:
        /*0004*/ 	.word	0x00000082


	//----- nvinfo : EIATTR_KPARAM_INFO
	.align		4
.L_129:
        /*0008*/ 	.byte	0x04, 0x17
        /*000a*/ 	.short	(.L_131 - .L_130)
.L_130:
        /*000c*/ 	.word	0x00000000
        /*0010*/ 	.short	0x0002
        /*0012*/ 	.short	0x0010
        /*0014*/ 	.byte	0x00, 0xf0, 0x21, 0x00


	//----- nvinfo : EIATTR_KPARAM_INFO
	.align		4
.L_131:
        /*0018*/ 	.byte	0x04, 0x17
        /*001a*/ 	.short	(.L_133 - .L_132)
.L_132:
        /*001c*/ 	.word	0x00000000
        /*0020*/ 	.short	0x0001
        /*0022*/ 	.short	0x0008
        /*0024*/ 	.byte	0x00, 0xf0, 0x21, 0x00


	//----- nvinfo : EIATTR_KPARAM_INFO
	.align		4
.L_133:
        /*0028*/ 	.byte	0x04, 0x17
        /*002a*/ 	.short	(.L_135 - .L_134)
.L_134:
        /*002c*/ 	.word	0x00000000
        /*0030*/ 	.short	0x0000
        /*0032*/ 	.short	0x0000
        /*0034*/ 	.byte	0x00, 0xf5, 0x21, 0x00


	//----- nvinfo : EIATTR_SPARSE_MMA_MASK
	.align		4
.L_135:
        /*0038*/ 	.byte	0x03, 0x50
        /*003a*/ 	.short	0x0000


	//----- nvinfo : EIATTR_MAXREG_COUNT
	.align		4
        /*003c*/ 	.byte	0x03, 0x1b
        /*003e*/ 	.short	0x00ff


	//----- nvinfo : EIATTR_MERCURY_ISA_VERSION
	.align		4
        /*0040*/ 	.byte	0x03, 0x5f
        /*0042*/ 	.short	0x0101


	//----- nvinfo : EIATTR_VRC_CTA_INIT_COUNT
	.align		4
        /*0044*/ 	.byte	0x02, 0x4a
	.zero		1
	.zero		1


	//----- nvinfo : EIATTR_EXIT_INSTR_OFFSETS
	.align		4
        /*0048*/ 	.byte	0x04, 0x1c
        /*004a*/ 	.short	(.L_137 - .L_136)


	//   ....[0]....
.L_136:
        /*004c*/ 	.word	0x00000070


	//----- nvinfo : EIATTR_CBANK_PARAM_SIZE
	.align		4
.L_137:
        /*0050*/ 	.byte	0x03, 0x19
        /*0052*/ 	.short	0x0018


	//----- nvinfo : EIATTR_PARAM_CBANK
	.align		4
        /*0054*/ 	.byte	0x04, 0x0a
        /*0056*/ 	.short	(.L_139 - .L_138)
	.align		4
.L_138:
        /*0058*/ 	.word	index@(.nv.constant0._Z7dsub_rzPddd)
        /*005c*/ 	.short	0x0380
        /*005e*/ 	.short	0x0018


	//----- nvinfo : EIATTR_SW_WAR
	.align		4
.L_139:
        /*0060*/ 	.byte	0x04, 0x36
        /*0062*/ 	.short	(.L_141 - .L_140)
.L_140:
        /*0064*/ 	.word	0x00000008
.L_141:


//--------------------- .nv.info._Z7dsub_ruPddd   --------------------------
	.section	.nv.info._Z7dsub_ruPddd,"",@"SHT_CUDA_INFO"
	.sectionflags	@""
	.align	4


	//----- nvinfo : EIATTR_CUDA_API_VERSION
	.align		4
        /*0000*/ 	.byte	0x04, 0x37
        /*0002*/ 	.short	(.L_143 - .L_142)
.L_142:
        /*0004*/ 	.word	0x00000082


	//----- nvinfo : EIATTR_KPARAM_INFO
	.align		4
.L_143:
        /*0008*/ 	.byte	0x04, 0x17
        /*000a*/ 	.short	(.L_145 - .L_144)
.L_144:
        /*000c*/ 	.word	0x00000000
        /*0010*/ 	.short	0x0002
        /*0012*/ 	.short	0x0010
        /*0014*/ 	.byte	0x00, 0xf0, 0x21, 0x00


	//----- nvinfo : EIATTR_KPARAM_INFO
	.align		4
.L_145:
        /*0018*/ 	.byte	0x04, 0x17
        /*001a*/ 	.short	(.L_147 - .L_146)
.L_146:
        /*001c*/ 	.word	0x00000000
        /*0020*/ 	.short	0x0001
        /*0022*/ 	.short	0x0008
        /*0024*/ 	.byte	0x00, 0xf0, 0x21, 0x00


	//----- nvinfo : EIATTR_KPARAM_INFO
	.align		4
.L_147:
        /*0028*/ 	.byte	0x04, 0x17
        /*002a*/ 	.short	(.L_149 - .L_148)
.L_148:
        /*002c*/ 	.word	0x00000000
        /*0030*/ 	.short	0x0000
        /*0032*/ 	.short	0x0000
        /*0034*/ 	.byte	0x00, 0xf5, 0x21, 0x00


	//----- nvinfo : EIATTR_SPARSE_MMA_MASK
	.align		4
.L_149:
        /*0038*/ 	.byte	0x03, 0x50
        /*003a*/ 	.short	0x0000


	//----- nvinfo : EIATTR_MAXREG_COUNT
	.align		4
        /*003c*/ 	.byte	0x03, 0x1b
        /*003e*/ 	.short	0x00ff


	//----- nvinfo : EIATTR_MERCURY_ISA_VERSION
	.align		4
        /*0040*/ 	.byte	0x03, 0x5f
        /*0042*/ 	.short	0x0101


	//----- nvinfo : EIATTR_VRC_CTA_INIT_COUNT
	.align		4
        /*0044*/ 	.byte	0x02, 0x4a
	.zero		1
	.zero		1


	//----- nvinfo : EIATTR_EXIT_INSTR_OFFSETS
	.align		4
        /*0048*/ 	.byte	0x04, 0x1c
        /*004a*/ 	.short	(.L_151 - .L_150)


	//   ....[0]....
.L_150:
        /*004c*/ 	.word	0x00000070


	//----- nvinfo : EIATTR_CBANK_PARAM_SIZE
	.align		4
.L_151:
        /*0050*/ 	.byte	0x03, 0x19
        /*0052*/ 	.short	0x0018


	//----- nvinfo : EIATTR_PARAM_CBANK
	.align		4
        /*0054*/ 	.byte	0x04, 0x0a
        /*0056*/ 	.short	(.L_153 - .L_152)
	.align		4
.L_152:
        /*0058*/ 	.word	index@(.nv.constant0._Z7dsub_ruPddd)
        /*005c*/ 	.short	0x0380
        /*005e*/ 	.short	0x0018


	//----- nvinfo : EIATTR_SW_WAR
	.align		4
.L_153:
        /*0060*/ 	.byte	0x04, 0x36
        /*0062*/ 	.short	(.L_155 - .L_154)
.L_154:
        /*0064*/ 	.word	0x00000008
.L_155:


//--------------------- .nv.info._Z7dsub_rnPddd   --------------------------
	.section	.nv.info._Z7dsub_rnPddd,"",@"SHT_CUDA_INFO"
	.sectionflags	@""
	.align	4


	//----- nvinfo : EIATTR_CUDA_API_VERSION
	.align		4
        /*0000*/ 	.byte	0x04, 0x37
        /*0002*/ 	.short	(.L_157 - .L_156)
.L_156:
        /*0004*/ 	.word	0x00000082


	//----- nvinfo : EIATTR_KPARAM_INFO
	.align		4
.L_157:
        /*0008*/ 	.byte	0x04, 0x17
        /*000a*/ 	.short	(.L_159 - .L_158)
.L_158:
        /*000c*/ 	.word	0x00000000
        /*0010*/ 	.short	0x0002
        /*0012*/ 	.short	0x0010
        /*0014*/ 	.byte	0x00, 0xf0, 0x21, 0x00


	//----- nvinfo : EIATTR_KPARAM_INFO
	.align		4
.L_159:
        /*0018*/ 	.byte	0x04, 0x17
        /*001a*/ 	.short	(.L_161 - .L_160)
.L_160:
        /*001c*/ 	.word	0x00000000
        /*0020*/ 	.short	0x0001
        /*0022*/ 	.short	0x0008
        /*0024*/ 	.byte	0x00, 0xf0, 0x21, 0x00


	//----- nvinfo : EIATTR_KPARAM_INFO
	.align		4
.L_161:
        /*0028*/ 	.byte	0x04, 0x17
        /*002a*/ 	.short	(.L_163 - .L_162)
.L_162:
        /*002c*/ 	.word	0x00000000
        /*0030*/ 	.short	0x0000
        /*0032*/ 	.short	0x0000
        /*0034*/ 	.byte	0x00, 0xf5, 0x21, 0x00


	//----- nvinfo : EIATTR_SPARSE_MMA_MASK
	.align		4
.L_163:
        /*0038*/ 	.byte	0x03, 0x50
        /*003a*/ 	.short	0x0000


	//----- nvinfo : EIATTR_MAXREG_COUNT
	.align		4
        /*003c*/ 	.byte	0x03, 0x1b
        /*003e*/ 	.short	0x00ff


	//----- nvinfo : EIATTR_MERCURY_ISA_VERSION
	.align		4
        /*0040*/ 	.byte	0x03, 0x5f
        /*0042*/ 	.short	0x0101


	//----- nvinfo : EIATTR_VRC_CTA_INIT_COUNT
	.align		4
        /*0044*/ 	.byte	0x02, 0x4a
	.zero		1
	.zero		1


	//----- nvinfo : EIATTR_EXIT_INSTR_OFFSETS
	.align		4
        /*0048*/ 	.byte	0x04, 0x1c
        /*004a*/ 	.short	(.L_165 - .L_164)


	//   ....[0]....
.L_164:
        /*004c*/ 	.word	0x00000070


	//----- nvinfo : EIATTR_CBANK_PARAM_SIZE
	.align		4
.L_165:
        /*0050*/ 	.byte	0x03, 0x19
        /*0052*/ 	.short	0x0018


	//----- nvinfo : EIATTR_PARAM_CBANK
	.align		4
        /*0054*/ 	.byte	0x04, 0x0a
        /*0056*/ 	.short	(.L_167 - .L_166)
	.align		4
.L_166:
        /*0058*/ 	.word	index@(.nv.constant0._Z7dsub_rnPddd)
        /*005c*/ 	.short	0x0380
        /*005e*/ 	.short	0x0018


	//----- nvinfo : EIATTR_SW_WAR
	.align		4
.L_167:
        /*0060*/ 	.byte	0x04, 0x36
        /*0062*/ 	.short	(.L_169 - .L_168)
.L_168:
        /*0064*/ 	.word	0x00000008
.L_169:


//--------------------- .nv.info._Z7dsub_rdPddd   --------------------------
	.section	.nv.info._Z7dsub_rdPddd,"",@"SHT_CUDA_INFO"
	.sectionflags	@""
	.align	4


	//----- nvinfo : EIATTR_CUDA_API_VERSION
	.align		4
        /*0000*/ 	.byte	0x04, 0x37
        /*0002*/ 	.short	(.L_171 - .L_170)
.L_170:
        /*0004*/ 	.word	0x00000082


	//----- nvinfo : EIATTR_KPARAM_INFO
	.align		4
.L_171:
        /*0008*/ 	.byte	0x04, 0x17
        /*000a*/ 	.short	(.L_173 - .L_172)
.L_172:
        /*000c*/ 	.word	0x00000000
        /*0010*/ 	.short	0x0002
        /*0012*/ 	.short	0x0010
        /*0014*/ 	.byte	0x00, 0xf0, 0x21, 0x00


	//----- nvinfo : EIATTR_KPARAM_INFO
	.align		4
.L_173:
        /*0018*/ 	.byte	0x04, 0x17
        /*001a*/ 	.short	(.L_175 - .L_174)
.L_174:
        /*001c*/ 	.word	0x00000000
        /*0020*/ 	.short	0x0001
        /*0022*/ 	.short	0x0008
        /*0024*/ 	.byte	0x00, 0xf0, 0x21, 0x00


	//----- nvinfo : EIATTR_KPARAM_INFO
	.align		4
.L_175:
        /*0028*/ 	.byte	0x04, 0x17
        /*002a*/ 	.short	(.L_177 - .L_176)
.L_176:
        /*002c*/ 	.word	0x00000000
        /*0030*/ 	.short	0x0000
        /*0032*/ 	.short	0x0000
        /*0034*/ 	.byte	0x00, 0xf5, 0x21, 0x00


	//----- nvinfo : EIATTR_SPARSE_MMA_MASK
	.align		4
.L_177:
        /*0038*/ 	.byte	0x03, 0x50
        /*003a*/ 	.short	0x0000


	//----- nvinfo : EIATTR_MAXREG_COUNT
	.align		4
        /*003c*/ 	.byte	0x03, 0x1b
        /*003e*/ 	.short	0x00ff


	//----- nvinfo : EIATTR_MERCURY_ISA_VERSION
	.align		4
        /*0040*/ 	.byte	0x03, 0x5f
        /*0042*/ 	.short	0x0101


	//----- nvinfo : EIATTR_VRC_CTA_INIT_COUNT
	.align		4
        /*0044*/ 	.byte	0x02, 0x4a
	.zero		1
	.zero		1


	//----- nvinfo : EIATTR_EXIT_INSTR_OFFSETS
	.align		4
        /*0048*/ 	.byte	0x04, 0x1c
        /*004a*/ 	.short	(.L_179 - .L_178)


	//   ....[0]....
.L_178:
        /*004c*/ 	.word	0x00000070


	//----- nvinfo : EIATTR_CBANK_PARAM_SIZE
	.align		4
.L_179:
        /*0050*/ 	.byte	0x03, 0x19
        /*0052*/ 	.short	0x0018


	//----- nvinfo : EIATTR_PARAM_CBANK
	.align		4
        /*0054*/ 	.byte	0x04, 0x0a
        /*0056*/ 	.short	(.L_181 - .L_180)
	.align		4
.L_180:
        /*0058*/ 	.word	index@(.nv.constant0._Z7dsub_rdPddd)
        /*005c*/ 	.short	0x0380
        /*005e*/ 	.short	0x0018


	//----- nvinfo : EIATTR_SW_WAR
	.align		4
.L_181:
        /*0060*/ 	.byte	0x04, 0x36
        /*0062*/ 	.short	(.L_183 - .L_182)
.L_182:
        /*0064*/ 	.word	0x00000008
.L_183:


//--------------------- .nv.info._Z7dmul_rzPddd   --------------------------
	.section	.nv.info._Z7dmul_rzPddd,"",@"SHT_CUDA_INFO"
	.sectionflags	@""
	.align	4


	//----- nvinfo : EIATTR_CUDA_API_VERSION
	.align		4
        /*0000*/ 	.byte	0x04, 0x37
        /*0002*/ 	.short	(.L_185 - .L_184)
.L_184:
        /*0004*/ 	.word	0x00000082


	//----- nvinfo : EIATTR_KPARAM_INFO
	.align		4
.L_185:
        /*0008*/ 	.byte	0x04, 0x17
        /*000a*/ 	.short	(.L_187 - .L_186)
.L_186:
        /*000c*/ 	.word	0x00000000
        /*0010*/ 	.short	0x0002
        /*0012*/ 	.short	0x0010
        /*0014*/ 	.byte	0x00, 0xf0, 0x21, 0x00


	//----- nvinfo : EIATTR_KPARAM_INFO
	.align		4
.L_187:
        /*0018*/ 	.byte	0x04, 0x17
        /*001a*/ 	.short	(.L_189 - .L_188)
.L_188:
        /*001c*/ 	.word	0x00000000
        /*0020*/ 	.short	0x0001
        /*0022*/ 	.short	0x0008
        /*0024*/ 	.byte	0x00, 0xf0, 0x21, 0x00


	//----- nvinfo : EIATTR_KPARAM_INFO
	.align		4
.L_189:
        /*0028*/ 	.byte	0x04, 0x17
        /*002a*/ 	.short	(.L_191 - .L_190)
.L_190:
        /*002c*/ 	.word	0x00000000
        /*0030*/ 	.short	0x0000
        /*0032*/ 	.short	0x0000
        /*0034*/ 	.byte	0x00, 0xf5, 0x21, 0x00


	//----- nvinfo : EIATTR_SPARSE_MMA_MASK
	.align		4
.L_191:
        /*0038*/ 	.byte	0x03, 0x50
        /*003a*/ 	.short	0x0000


	//----- nvinfo : EIATTR_MAXREG_COUNT
	.align		4
        /*003c*/ 	.byte	0x03, 0x1b
        /*003e*/ 	.short	0x00ff


	//----- nvinfo : EIATTR_MERCURY_ISA_VERSION
	.align		4
        /*0040*/ 	.byte	0x03, 0x5f
        /*0042*/ 	.short	0x0101


	//----- nvinfo : EIATTR_VRC_CTA_INIT_COUNT
	.align		4
        /*0044*/ 	.byte	0x02, 0x4a
	.zero		1
	.zero		1


	//----- nvinfo : EIATTR_EXIT_INSTR_OFFSETS
	.align		4
        /*0048*/ 	.byte	0x04, 0x1c
        /*004a*/ 	.short	(.L_193 - .L_192)


	//   ....[0]....
.L_192:
        /*004c*/ 	.word	0x00000070


	//----- nvinfo : EIATTR_CBANK_PARAM_SIZE
	.align		4
.L_193:
        /*0050*/ 	.byte	0x03, 0x19
        /*0052*/ 	.short	0x0018


	//----- nvinfo : EIATTR_PARAM_CBANK
	.align		4
        /*0054*/ 	.byte	0x04, 0x0a
        /*0056*/ 	.short	(.L_195 - .L_194)
	.align		4
.L_194:
        /*0058*/ 	.word	index@(.nv.constant0._Z7dmul_rzPddd)
        /*005c*/ 	.short	0x0380
        /*005e*/ 	.short	0x0018


	//----- nvinfo : EIATTR_SW_WAR
	.align		4
.L_195:
        /*0060*/ 	.byte	0x04, 0x36
        /*0062*/ 	.short	(.L_197 - .L_196)
.L_196:
        /*0064*/ 	.word	0x00000008
.L_197:


//--------------------- .nv.info._Z7dmul_ruPddd   --------------------------
	.section	.nv.info._Z7dmul_ruPddd,"",@"SHT_CUDA_INFO"
	.sectionflags	@""
	.align	4


	//----- nvinfo : EIATTR_CUDA_API_VERSION
	.align		4
        /*0000*/ 	.byte	0x04, 0x37
        /*0002*/ 	.short	(.L_199 - .L_198)
.L_198:
        /*0004*/ 	.word	0x00000082


	//----- nvinfo : EIATTR_KPARAM_INFO
	.align		4
.L_199:
        /*0008*/ 	.byte	0x04, 0x17
        /*000a*/ 	.short	(.L_201 - .L_200)
.L_200:
        /*000c*/ 	.word	0x00000000
        /*0010*/ 	.short	0x0002
        /*0012*/ 	.short	0x0010
        /*0014*/ 	.byte	0x00, 0xf0, 0x21, 0x00


	//----- nvinfo : EIATTR_KPARAM_INFO
	.align		4
.L_201:
        /*0018*/ 	.byte	0x04, 0x17
        /*001a*/ 	.short	(.L_203 - .L_202)
.L_202:
        /*001c*/ 	.word	0x00000000
        /*0020*/ 	.short	0x0001
        /*0022*/ 	.short	0x0008
        /*0024*/ 	.byte	0x00, 0xf0, 0x21, 0x00


	//----- nvinfo : EIATTR_KPARAM_INFO
	.align		4
.L_203:
        /*0028*/ 	.byte	0x04, 0x17
        /*002a*/ 	.short	(.L_205 - .L_204)
.L_204:
        /*002c*/ 	.word	0x00000000
        /*0030*/ 	.short	0x0000
        /*0032*/ 	.short	0x0000
        /*0034*/ 	.byte	0x00, 0xf5, 0x21, 0x00


	//----- nvinfo : EIATTR_SPARSE_MMA_MASK
	.align		4
.L_205:
        /*0038*/ 	.byte	0x03, 0x50
        /*003a*/ 	.short	0x0000


	//----- nvinfo : EIATTR_MAXREG_COUNT
	.align		4
        /*003c*/ 	.byte	0x03, 0x1b
        /*003e*/ 	.short	0x00ff


	//----- nvinfo : EIATTR_MERCURY_ISA_VERSION
	.align		4
        /*0040*/ 	.byte	0x03, 0x5f
        /*0042*/ 	.short	0x0101


	//----- nvinfo : EIATTR_VRC_CTA_INIT_COUNT
	.align		4
        /*0044*/ 	.byte	0x02, 0x4a
	.zero		1
	.zero		1


	//----- nvinfo : EIATTR_EXIT_INSTR_OFFSETS
	.align		4
        /*0048*/ 	.byte	0x04, 0x1c
        /*004a*/ 	.short	(.L_207 - .L_206)


	//   ....[0]....
.L_206:
        /*004c*/ 	.word	0x00000070


	//----- nvinfo : EIATTR_CBANK_PARAM_SIZE
	.align		4
.L_207:
        /*0050*/ 	.byte	0x03, 0x19
        /*0052*/ 	.short	0x0018


	//----- nvinfo : EIATTR_PARAM_CBANK
	.align		4
        /*0054*/ 	.byte	0x04, 0x0a
        /*0056*/ 	.short	(.L_209 - .L_208)
	.align		4
.L_208:
        /*0058*/ 	.word	index@(.nv.constant0._Z7dmul_ruPddd)
        /*005c*/ 	.short	0x0380
        /*005e*/ 	.short	0x0018


	//----- nvinfo : EIATTR_SW_WAR
	.align		4
.L_209:
        /*0060*/ 	.byte	0x04, 0x36
        /*0062*/ 	.short	(.L_211 - .L_210)
.L_210:
        /*0064*/ 	.word	0x00000008
.L_211:


//--------------------- .nv.info._Z7dmul_rnPddd   --------------------------
	.section	.nv.info._Z7dmul_rnPddd,"",@"SHT_CUDA_INFO"
	.sectionflags	@""
	.align	4


	//----- nvinfo : EIATTR_CUDA_API_VERSION
	.align		4
        /*0000*/ 	.byte	0x04, 0x37
        /*0002*/ 	.short	(.L_213 - .L_212)
.L_212:
        /*0004*/ 	.word	0x00000082


	//----- nvinfo : EIATTR_KPARAM_INFO
	.align		4
.L_213:
        /*0008*/ 	.byte	0x04, 0x17
        /*000a*/ 	.short	(.L_215 - .L_214)
.L_214:
        /*000c*/ 	.word	0x00000000
        /*0010*/ 	.short	0x0002
        /*0012*/ 	.short	0x0010
        /*0014*/ 	.byte	0x00, 0xf0, 0x21, 0x00


	//----- nvinfo : EIATTR_KPARAM_INFO
	.align		4
.L_215:
        /*0018*/ 	.byte	0x04, 0x17
        /*001a*/ 	.short	(.L_217 - .L_216)
.L_216:
        /*001c*/ 	.word	0x00000000
        /*0020*/ 	.short	0x0001
        /*0022*/ 	.short	0x0008
        /*0024*/ 	.byte	0x00, 0xf0, 0x21, 0x00


	//----- nvinfo : EIATTR_KPARAM_INFO
	.align		4
.L_217:
        /*0028*/ 	.byte	0x04, 0x17
        /*002a*/ 	.short	(.L_219 - .L_218)
.L_218:
        /*002c*/ 	.word	0x00000000
        /*0030*/ 	.short	0x0000
        /*0032*/ 	.short	0x0000
        /*0034*/ 	.byte	0x00, 0xf5, 0x21, 0x00


	//----- nvinfo : EIATTR_SPARSE_MMA_MASK
	.align		4
.L_219:
        /*0038*/ 	.byte	0x03, 0x50
        /*003a*/ 	.short	0x0000


	//----- nvinfo : EIATTR_MAXREG_COUNT
	.align		4
        /*003c*/ 	.byte	0x03, 0x1b
        /*003e*/ 	.short	0x00ff


	//----- nvinfo : EIATTR_MERCURY_ISA_VERSION
	.align		4
        /*0040*/ 	.byte	0x03, 0x5f
        /*0042*/ 	.short	0x0101


	//----- nvinfo : EIATTR_VRC_CTA_INIT_COUNT
	.align		4
        /*0044*/ 	.byte	0x02, 0x4a
	.zero		1
	.zero		1


	//----- nvinfo : EIATTR_EXIT_INSTR_OFFSETS
	.align		4
        /*0048*/ 	.byte	0x04, 0x1c
        /*004a*/ 	.short	(.L_221 - .L_220)


	//   ....[0]....
.L_220:
        /*004c*/ 	.word	0x00000070


	//----- nvinfo : EIATTR_CBANK_PARAM_SIZE
	.align		4
.L_221:
        /*0050*/ 	.byte	0x03, 0x19
        /*0052*/ 	.short	0x0018


	//----- nvinfo : EIATTR_PARAM_CBANK
	.align		4
        /*0054*/ 	.byte	0x04, 0x0a
        /*0056*/ 	.short	(.L_223 - .L_222)
	.align		4
.L_222:
        /*0058*/ 	.word	index@(.nv.constant0._Z7dmul_rnPddd)
        /*005c*/ 	.short	0x0380
        /*005e*/ 	.short	0x0018


	//----- nvinfo : EIATTR_SW_WAR
	.align		4
.L_223:
        /*0060*/ 	.byte	0x04, 0x36
        /*0062*/ 	.short	(.L_225 - .L_224)
.L_224:
        /*0064*/ 	.word	0x00000008
.L_225:


//--------------------- .nv.info._Z7dmul_rdPddd   --------------------------
	.section	.nv.info._Z7dmul_rdPddd,"",@"SHT_CUDA_INFO"
	.sectionflags	@""
	.align	4


	//----- nvinfo : EIATTR_CUDA_API_VERSION
	.align		4
        /*0000*/ 	.byte	0x04, 0x37
        /*0002*/ 	.short	(.L_227 - .L_226)
.L_226:
        /*0004*/ 	.word	0x00000082


	//----- nvinfo : EIATTR_KPARAM_INFO
	.align		4
.L_227:
        /*0008*/ 	.byte	0x04, 0x17
        /*000a*/ 	.short	(.L_229 - .L_228)
.L_228:
        /*000c*/ 	.word	0x00000000
        /*0010*/ 	.short	0x0002
        /*0012*/ 	.short	0x0010
        /*0014*/ 	.byte	0x00, 0xf0, 0x21, 0x00


	//----- nvinfo : EIATTR_KPARAM_INFO
	.align		4
.L_229:
        /*0018*/ 	.byte	0x04, 0x17
        /*001a*/ 	.short	(.L_231 - .L_230)
.L_230:
        /*001c*/ 	.word	0x00000000
        /*0020*/ 	.short	0x0001
        /*0022*/ 	.short	0x0008
        /*0024*/ 	.byte	0x00, 0xf0, 0x21, 0x00


	//----- nvinfo : EIATTR_KPARAM_INFO
	.align		4
.L_231:
        /*0028*/ 	.byte	0x04, 0x17
        /*002a*/ 	.short	(.L_233 - .L_232)
.L_232:
        /*002c*/ 	.word	0x00000000
        /*0030*/ 	.short	0x0000
        /*0032*/ 	.short	0x0000
        /*0034*/ 	.byte	0x00, 0xf5, 0x21, 0x00


	//----- nvinfo : EIATTR_SPARSE_MMA_MASK
	.align		4
.L_233:
        /*0038*/ 	.byte	0x03, 0x50
        /*003a*/ 	.short	0x0000


	//----- nvinfo : EIATTR_MAXREG_COUNT
	.align		4
        /*003c*/ 	.byte	0x03, 0x1b
        /*003e*/ 	.short	0x00ff


	//----- nvinfo : EIATTR_MERCURY_ISA_VERSION
	.align		4
        /*0040*/ 	.byte	0x03, 0x5f
        /*0042*/ 	.short	0x0101


	//----- nvinfo : EIATTR_VRC_CTA_INIT_COUNT
	.align		4
        /*0044*/ 	.byte	0x02, 0x4a
	.zero		1
	.zero		1


	//----- nvinfo : EIATTR_EXIT_INSTR_OFFSETS
	.align		4
        /*0048*/ 	.byte	0x04, 0x1c
        /*004a*/ 	.short	(.L_235 - .L_234)


	//   ....[0]....
.L_234:
        /*004c*/ 	.word	0x00000070


	//----- nvinfo : EIATTR_CBANK_PARAM_SIZE
	.align		4
.L_235:
        /*0050*/ 	.byte	0x03, 0x19
        /*0052*/ 	.short	0x0018


	//----- nvinfo : EIATTR_PARAM_CBANK
	.align		4
        /*0054*/ 	.byte	0x04, 0x0a
        /*0056*/ 	.short	(.L_237 - .L_236)
	.align		4
.L_236:
        /*0058*/ 	.word	index@(.nv.constant0._Z7dmul_rdPddd)
        /*005c*/ 	.short	0x0380
        /*005e*/ 	.short	0x0018


	//----- nvinfo : EIATTR_SW_WAR
	.align		4
.L_237:
        /*0060*/ 	.byte	0x04, 0x36
        /*0062*/ 	.short	(.L_239 - .L_238)
.L_238:
        /*0064*/ 	.word	0x00000008
.L_239:


//--------------------- .nv.info._Z7dadd_rzPddd   --------------------------
	.section	.nv.info._Z7dadd_rzPddd,"",@"SHT_CUDA_INFO"
	.sectionflags	@""
	.align	4


	//----- nvinfo : EIATTR_CUDA_API_VERSION
	.align		4
        /*0000*/ 	.byte	0x04, 0x37
        /*0002*/ 	.short	(.L_241 - .L_240)
.L_240:
        /*0004*/ 	.word	0x00000082


	//----- nvinfo : EIATTR_KPARAM_INFO
	.align		4
.L_241:
        /*0008*/ 	.byte	0x04, 0x17
        /*000a*/ 	.short	(.L_243 - .L_242)
.L_242:
        /*000c*/ 	.word	0x00000000
        /*0010*/ 	.short	0x0002
        /*0012*/ 	.short	0x0010
        /*0014*/ 	.byte	0x00, 0xf0, 0x21, 0x00


	//----- nvinfo : EIATTR_KPARAM_INFO
	.align		4
.L_243:
        /*0018*/ 	.byte	0x04, 0x17
        /*001a*/ 	.short	(.L_245 - .L_244)
.L_244:
        /*001c*/ 	.word	0x00000000
        /*0020*/ 	.short	0x0001
        /*0022*/ 	.short	0x0008
        /*0024*/ 	.byte	0x00, 0xf0, 0x21, 0x00


	//----- nvinfo : EIATTR_KPARAM_INFO
	.align		4
.L_245:
        /*0028*/ 	.byte	0x04, 0x17
        /*002a*/ 	.short	(.L_247 - .L_246)
.L_246:
        /*002c*/ 	.word	0x00000000
        /*0030*/ 	.short	0x0000
        /*0032*/ 	.short	0x0000
        /*0034*/ 	.byte	0x00, 0xf5, 0x21, 0x00


	//----- nvinfo : EIATTR_SPARSE_MMA_MASK
	.align		4
.L_247:
        /*0038*/ 	.byte	0x03, 0x50
        /*003a*/ 	.short	0x0000


	//----- nvinfo : EIATTR_MAXREG_COUNT
	.align		4
        /*003c*/ 	.byte	0x03, 0x1b
        /*003e*/ 	.short	0x00ff


	//----- nvinfo : EIATTR_MERCURY_ISA_VERSION
	.align		4
        /*0040*/ 	.byte	0x03, 0x5f
        /*0042*/ 	.short	0x0101


	//----- nvinfo : EIATTR_VRC_CTA_INIT_COUNT
	.align		4
        /*0044*/ 	.byte	0x02, 0x4a
	.zero		1
	.zero		1


	//----- nvinfo : EIATTR_EXIT_INSTR_OFFSETS
	.align		4
        /*0048*/ 	.byte	0x04, 0x1c
        /*004a*/ 	.short	(.L_249 - .L_248)


	//   ....[0]....
.L_248:
        /*004c*/ 	.word	0x00000070


	//----- nvinfo : EIATTR_CBANK_PARAM_SIZE
	.align		4
.L_249:
        /*0050*/ 	.byte	0x03, 0x19
        /*0052*/ 	.short	0x0018


	//----- nvinfo : EIATTR_PARAM_CBANK
	.align		4
        /*0054*/ 	.byte	0x04, 0x0a
        /*0056*/ 	.short	(.L_251 - .L_250)
	.align		4
.L_250:
        /*0058*/ 	.word	index@(.nv.constant0._Z7dadd_rzPddd)
        /*005c*/ 	.short	0x0380
        /*005e*/ 	.short	0x0018


	//----- nvinfo : EIATTR_SW_WAR
	.align		4
.L_251:
        /*0060*/ 	.byte	0x04, 0x36
        /*0062*/ 	.short	(.L_253 - .L_252)
.L_252:
        /*0064*/ 	.word	0x00000008
.L_253:


//--------------------- .nv.info._Z7dadd_ruPddd   --------------------------
	.section	.nv.info._Z7dadd_ruPddd,"",@"SHT_CUDA_INFO"
	.sectionflags	@""
	.align	4


	//----- nvinfo : EIATTR_CUDA_API_VERSION
	.align		4
        /*0000*/ 	.byte	0x04, 0x37
        /*0002*/ 	.short	(.L_255 - .L_254)
.L_254:
        /*0004*/ 	.word	0x00000082


	//----- nvinfo : EIATTR_KPARAM_INFO
	.align		4
.L_255:
        /*0008*/ 	.byte	0x04, 0x17
        /*000a*/ 	.short	(.L_257 - .L_256)
.L_256:
        /*000c*/ 	.word	0x00000000
        /*0010*/ 	.short	0x0002
        /*0012*/ 	.short	0x0010
        /*0014*/ 	.byte	0x00, 0xf0, 0x21, 0x00


	//----- nvinfo : EIATTR_KPARAM_INFO
	.align		4
.L_257:
        /*0018*/ 	.byte	0x04, 0x17
        /*001a*/ 	.short	(.L_259 - .L_258)
.L_258:
        /*001c*/ 	.word	0x00000000
        /*0020*/ 	.short	0x0001
        /*0022*/ 	.short	0x0008
        /*0024*/ 	.byte	0x00, 0xf0, 0x21, 0x00


	//----- nvinfo : EIATTR_KPARAM_INFO
	.align		4
.L_259:
        /*0028*/ 	.byte	0x04, 0x17
        /*002a*/ 	.short	(.L_261 - .L_260)
.L_260:
        /*002c*/ 	.word	0x00000000
        /*0030*/ 	.short	0x0000
        /*0032*/ 	.short	0x0000
        /*0034*/ 	.byte	0x00, 0xf5, 0x21, 0x00


	//----- nvinfo : EIATTR_SPARSE_MMA_MASK
	.align		4
.L_261:
        /*0038*/ 	.byte	0x03, 0x50
        /*003a*/ 	.short	0x0000


	//----- nvinfo : EIATTR_MAXREG_COUNT
	.align		4
        /*003c*/ 	.byte	0x03, 0x1b
        /*003e*/ 	.short	0x00ff


	//----- nvinfo : EIATTR_MERCURY_ISA_VERSION
	.align		4
        /*0040*/ 	.byte	0x03, 0x5f
        /*0042*/ 	.short	0x0101


	//----- nvinfo : EIATTR_VRC_CTA_INIT_COUNT
	.align		4
        /*0044*/ 	.byte	0x02, 0x4a
	.zero		1
	.zero		1


	//----- nvinfo : EIATTR_EXIT_INSTR_OFFSETS
	.align		4
        /*0048*/ 	.byte	0x04, 0x1c
        /*004a*/ 	.short	(.L_263 - .L_262)


	//   ....[0]....
.L_262:
        /*004c*/ 	.word	0x00000070


	//----- nvinfo : EIATTR_CBANK_PARAM_SIZE
	.align		4
.L_263:
        /*0050*/ 	.byte	0x03, 0x19
        /*0052*/ 	.short	0x0018


	//----- nvinfo : EIATTR_PARAM_CBANK
	.align		4
        /*0054*/ 	.byte	0x04, 0x0a
        /*0056*/ 	.short	(.L_265 - .L_264)
	.align		4
.L_264:
        /*0058*/ 	.word	index@(.nv.constant0._Z7dadd_ruPddd)
        /*005c*/ 	.short	0x0380
        /*005e*/ 	.short	0x0018


	//----- nvinfo : EIATTR_SW_WAR
	.align		4
.L_265:
        /*0060*/ 	.byte	0x04, 0x36
        /*0062*/ 	.short	(.L_267 - .L_266)
.L_266:
        /*0064*/ 	.word	0x00000008
.L_267:


//--------------------- .nv.info._Z7dadd_rnPddd   --------------------------
	.section	.nv.info._Z7dadd_rnPddd,"",@"SHT_CUDA_INFO"
	.sectionflags	@""
	.align	4


	//----- nvinfo : EIATTR_CUDA_API_VERSION
	.align		4
        /*0000*/ 	.byte	0x04, 0x37
        /*0002*/ 	.short	(.L_269 - .L_268)
.L_268:
        /*0004*/ 	.word	0x00000082


	//----- nvinfo : EIATTR_KPARAM_INFO
	.align		4
.L_269:
        /*0008*/ 	.byte	0x04, 0x17
        /*000a*/ 	.short	(.L_271 - .L_270)
.L_270:
        /*000c*/ 	.word	0x00000000
        /*0010*/ 	.short	0x0002
        /*0012*/ 	.short	0x0010
        /*0014*/ 	.byte	0x00, 0xf0, 0x21, 0x00


	//----- nvinfo : EIATTR_KPARAM_INFO
	.align		4
.L_271:
        /*0018*/ 	.byte	0x04, 0x17
        /*001a*/ 	.short	(.L_273 - .L_272)
.L_272:
        /*001c*/ 	.word	0x00000000
        /*0020*/ 	.short	0x0001
        /*0022*/ 	.short	0x0008
        /*0024*/ 	.byte	0x00, 0xf0, 0x21, 0x00


	//----- nvinfo : EIATTR_KPARAM_INFO
	.align		4
.L_273:
        /*0028*/ 	.byte	0x04, 0x17
        /*002a*/ 	.short	(.L_275 - .L_274)
.L_274:
        /*002c*/ 	.word	0x00000000
        /*0030*/ 	.short	0x0000
        /*0032*/ 	.short	0x0000
        /*0034*/ 	.byte	0x00, 0xf5, 0x21, 0x00


	//----- nvinfo : EIATTR_SPARSE_MMA_MASK
	.align		4
.L_275:
        /*0038*/ 	.byte	0x03, 0x50
        /*003a*/ 	.short	0x0000


	//----- nvinfo : EIATTR_MAXREG_COUNT
	.align		4
        /*003c*/ 	.byte	0x03, 0x1b
        /*003e*/ 	.short	0x00ff


	//----- nvinfo : EIATTR_MERCURY_ISA_VERSION
	.align		4
        /*0040*/ 	.byte	0x03, 0x5f
        /*0042*/ 	.short	0x0101


	//----- nvinfo : EIATTR_VRC_CTA_INIT_COUNT
	.align		4
        /*0044*/ 	.byte	0x02, 0x4a
	.zero		1
	.zero		1


	//----- nvinfo : EIATTR_EXIT_INSTR_OFFSETS
	.align		4
        /*0048*/ 	.byte	0x04, 0x1c
        /*004a*/ 	.short	(.L_277 - .L_276)


	//   ....[0]....
.L_276:
        /*004c*/ 	.word	0x00000070


	//----- nvinfo : EIATTR_CBANK_PARAM_SIZE
	.align		4
.L_277:
        /*0050*/ 	.byte	0x03, 0x19
        /*0052*/ 	.short	0x0018


	//----- nvinfo : EIATTR_PARAM_CBANK
	.align		4
        /*0054*/ 	.byte	0x04, 0x0a
        /*0056*/ 	.short	(.L_279 - .L_278)
	.align		4
.L_278:
        /*0058*/ 	.word	index@(.nv.constant0._Z7dadd_rnPddd)
        /*005c*/ 	.short	0x0380
        /*005e*/ 	.short	0x0018


	//----- nvinfo : EIATTR_SW_WAR
	.align		4
.L_279:
        /*0060*/ 	.byte	0x04, 0x36
        /*0062*/ 	.short	(.L_281 - .L_280)
.L_280:
        /*0064*/ 	.word	0x00000008
.L_281:


//--------------------- .nv.info._Z7dadd_rdPddd   --------------------------
	.section	.nv.info._Z7dadd_rdPddd,"",@"SHT_CUDA_INFO"
	.sectionflags	@""
	.align	4


	//----- nvinfo : EIATTR_CUDA_API_VERSION
	.align		4
        /*0000*/ 	.byte	0x04, 0x37
        /*0002*/ 	.short	(.L_283 - .L_282)
.L_282:
        /*0004*/ 	.word	0x00000082


	//----- nvinfo : EIATTR_KPARAM_INFO
	.align		4
.L_283:
        /*0008*/ 	.byte	0x04, 0x17
        /*000a*/ 	.short	(.L_285 - .L_284)
.L_284:
        /*000c*/ 	.word	0x00000000
        /*0010*/ 	.short	0x0002
        /*0012*/ 	.short	0x0010
        /*0014*/ 	.byte	0x00, 0xf0, 0x21, 0x00


	//----- nvinfo : EIATTR_KPARAM_INFO
	.align		4
.L_285:
        /*0018*/ 	.byte	0x04, 0x17
        /*001a*/ 	.short	(.L_287 - .L_286)
.L_286:
        /*001c*/ 	.word	0x00000000
        /*0020*/ 	.short	0x0001
        /*0022*/ 	.short	0x0008
        /*0024*/ 	.byte	0x00, 0xf0, 0x21, 0x00


	//----- nvinfo : EIATTR_KPARAM_INFO
	.align		4
.L_287:
        /*0028*/ 	.byte	0x04, 0x17
        /*002a*/ 	.short	(.L_289 - .L_288)
.L_288:
        /*002c*/ 	.word	0x00000000
        /*0030*/ 	.short	0x0000
        /*0032*/ 	.short	0x0000
        /*0034*/ 	.byte	0x00, 0xf5, 0x21, 0x00


	//----- nvinfo : EIATTR_SPARSE_MMA_MASK
	.align		4
.L_289:
        /*0038*/ 	.byte	0x03, 0x50
        /*003a*/ 	.short	0x0000


	//----- nvinfo : EIATTR_MAXREG_COUNT
	.align		4
        /*003c*/ 	.byte	0x03, 0x1b
        /*003e*/ 	.short	0x00ff


	//----- nvinfo : EIATTR_MERCURY_ISA_VERSION
	.align		4
        /*0040*/ 	.byte	0x03, 0x5f
        /*0042*/ 	.short	0x0101


	//----- nvinfo : EIATTR_VRC_CTA_INIT_COUNT
	.align		4
        /*0044*/ 	.byte	0x02, 0x4a
	.zero		1
	.zero		1


	//----- nvinfo : EIATTR_EXIT_INSTR_OFFSETS
	.align		4
        /*0048*/ 	.byte	0x04, 0x1c
        /*004a*/ 	.short	(.L_291 - .L_290)


	//   ....[0]....
.L_290:
        /*004c*/ 	.word	0x00000070


	//----- nvinfo : EIATTR_CBANK_PARAM_SIZE
	.align		4
.L_291:
        /*0050*/ 	.byte	0x03, 0x19
        /*0052*/ 	.short	0x0018


	//----- nvinfo : EIATTR_PARAM_CBANK
	.align		4
        /*0054*/ 	.byte	0x04, 0x0a
        /*0056*/ 	.short	(.L_293 - .L_292)
	.align		4
.L_292:
        /*0058*/ 	.word	index@(.nv.constant0._Z7dadd_rdPddd)
        /*005c*/ 	.short	0x0380
        /*005e*/ 	.short	0x0018


	//----- nvinfo : EIATTR_SW_WAR
	.align		4
.L_293:
        /*0060*/ 	.byte	0x04, 0x36
        /*0062*/ 	.short	(.L_295 - .L_294)
.L_294:
        /*0064*/ 	.word	0x00000008
.L_295:


//--------------------- .nv.info._Z8_rnorm4dPddddd --------------------------
	.section	.nv.info._Z8_rnorm4dPddddd,"",@"SHT_CUDA_INFO"
	.sectionflags	@""
	.align	4


	//----- nvinfo : EIATTR_CUDA_API_VERSION
	.align		4
        /*0000*/ 	.byte	0x04, 0x37
        /*0002*/ 	.short	(.L_297 - .L_296)
.L_296:
        /*0004*/ 	.word	0x00000082


	//----- nvinfo : EIATTR_KPARAM_INFO
	.align		4
.L_297:
        /*0008*/ 	.byte	0x04, 0x17
        /*000a*/ 	.short	(.L_299 - .L_298)
.L_298:
        /*000c*/ 	.word	0x00000000
        /*0010*/ 	.short	0x0004
        /*0012*/ 	.short	0x0020
        /*0014*/ 	.byte	0x00, 0xf0, 0x21, 0x00


	//----- nvinfo : EIATTR_KPARAM_INFO
	.align		4
.L_299:
        /*0018*/ 	.byte	0x04, 0x17
        /*001a*/ 	.short	(.L_301 - .L_300)
.L_300:
        /*001c*/ 	.word	0x00000000
        /*0020*/ 	.short	0x0003
        /*0022*/ 	.short	0x0018
        /*0024*/ 	.byte	0x00, 0xf0, 0x21, 0x00


	//----- nvinfo : EIATTR_KPARAM_INFO
	.align		4
.L_301:
        /*0028*/ 	.byte	0x04, 0x17
        /*002a*/ 	.short	(.L_303 - .L_302)
.L_302:
        /*002c*/ 	.word	0x00000000
        /*0030*/ 	.short	0x0002
        /*0032*/ 	.short	0x0010
        /*0034*/ 	.byte	0x00, 0xf0, 0x21, 0x00


	//----- nvinfo : EIATTR_KPARAM_INFO
	.align		4
.L_303:
        /*0038*/ 	.byte	0x04, 0x17
        /*003a*/ 	.short	(.L_305 - .L_304)
.L_304:
        /*003c*/ 	.word	0x00000000
        /*0040*/ 	.short	0x0001
        /*0042*/ 	.short	0x0008
        /*0044*/ 	.byte	0x00, 0xf0, 0x21, 0x00


	//----- nvinfo : EIATTR_KPARAM_INFO
	.align		4
.L_305:
        /*0048*/ 	.byte	0x04, 0x17
        /*004a*/ 	.short	(.L_307 - .L_306)
.L_306:
        /*004c*/ 	.word	0x00000000
        /*0050*/ 	.short	0x0000
        /*0052*/ 	.short	0x0000
        /*0054*/ 	.byte	0x00, 0xf5, 0x21, 0x00


	//----- nvinfo : EIATTR_SPARSE_MMA_MASK
	.align		4
.L_307:
        /*0058*/ 	.byte	0x03, 0x50
        /*005a*/ 	.short	0x0000


	//----- nvinfo : EIATTR_MAXREG_COUNT
	.align		4
        /*005c*/ 	.byte	0x03, 0x1b
        /*005e*/ 	.short	0x00ff


	//----- nvinfo : EIATTR_MERCURY_ISA_VERSION
	.align		4
        /*0060*/ 	.byte	0x03, 0x5f
        /*0062*/ 	.short	0x0101


	//----- nvinfo : EIATTR_VRC_CTA_INIT_COUNT
	.align		4
        /*0064*/ 	.byte	0x02, 0x4a
	.zero		1
	.zero		1


	//----- nvinfo : EIATTR_EXIT_INSTR_OFFSETS
	.align		4
        /*0068*/ 	.byte	0x04, 0x1c
        /*006a*/ 	.short	(.L_309 - .L_308)


	//   ....[0]....
.L_308:
        /*006c*/ 	.word	0x000005f0


	//----- nvinfo : EIATTR_CBANK_PARAM_SIZE
	.align		4
.L_309:
        /*0070*/ 	.byte	0x03, 0x19
        /*0072*/ 	.short	0x0028


	//----- nvinfo : EIATTR_PARAM_CBANK
	.align		4
        /*0074*/ 	.byte	0x04, 0x0a
        /*0076*/ 	.short	(.L_311 - .L_310)
	.align		4
.L_310:
        /*0078*/ 	.word	index@(.nv.constant0._Z8_rnorm4dPddddd)
        /*007c*/ 	.short	0x0380
        /*007e*/ 	.short	0x0028


	//----- nvinfo : EIATTR_SW_WAR
	.align		4
.L_311:
        /*0080*/ 	.byte	0x04, 0x36
        /*0082*/ 	.short	(.L_313 - .L_312)
.L_312:
        /*0084*/ 	.word	0x00000008
.L_313:


//--------------------- .nv.info._Z8_rnorm3dPdddd --------------------------
	.section	.nv.info._Z8_rnorm3dPdddd,"",@"SHT_CUDA_INFO"
	.sectionflags	@""
	.align	4


	//----- nvinfo : EIATTR_CUDA_API_VERSION
	.align		4
        /*0000*/ 	.byte	0x04, 0x37
        /*0002*/ 	.short	(.L_315 - .L_314)
.L_314:
        /*0004*/ 	.word	0x00000082


	//----- nvinfo : EIATTR_KPARAM_INFO
	.align		4
.L_315:
        /*0008*/ 	.byte	0x04, 0x17
        /*000a*/ 	.short	(.L_317 - .L_316)
.L_316:
        /*000c*/ 	.word	0x00000000
        /*0010*/ 	.short	0x0003
        /*0012*/ 	.short	0x0018
        /*0014*/ 	.byte	0x00, 0xf0, 0x21, 0x00


	//----- nvinfo : EIATTR_KPARAM_INFO
	.align		4
.L_317:
        /*0018*/ 	.byte	0x04, 0x17
        /*001a*/ 	.short	(.L_319 - .L_318)
.L_318:
        /*001c*/ 	.word	0x00000000
        /*0020*/ 	.short	0x0002
        /*0022*/ 	.short	0x0010
        /*0024*/ 	.byte	0x00, 0xf0, 0x21, 0x00


	//----- nvinfo : EIATTR_KPARAM_INFO
	.align		4
.L_319:
        /*0028*/ 	.byte	0x04, 0x17
        /*002a*/ 	.short	(.L_321 - .L_320)
.L_320:
        /*002c*/ 	.word	0x00000000
        /*0030*/ 	.short	0x0001
        /*0032*/ 	.short	0x0008
        /*0034*/ 	.byte	0x00, 0xf0, 0x21, 0x00


	//----- nvinfo : EIATTR_KPARAM_INFO
	.align		4
.L_321:
        /*0038*/ 	.byte	0x04, 0x17
        /*003a*/ 	.short	(.L_323 - .L_322)
.L_322:
        /*003c*/ 	.word	0x00000000
        /*0040*/ 	.short	0x0000
        /*0042*/ 	.short	0x0000
        /*0044*/ 	.byte	0x00, 0xf5, 0x21, 0x00


	//----- nvinfo : EIATTR_SPARSE_MMA_MASK
	.align		4
.L_323:
        /*0048*/ 	.byte	0x03, 0x50
        /*004a*/ 	.short	0x0000


	//----- nvinfo : EIATTR_MAXREG_COUNT
	.align		4
        /*004c*/ 	.byte	0x03, 0x1b
        /*004e*/ 	.short	0x00ff


	//----- nvinfo : EIATTR_MERCURY_ISA_VERSION
	.align		4
        /*0050*/ 	.byte	0x03, 0x5f
        /*0052*/ 	.short	0x0101


	//----- nvinfo : EIATTR_VRC_CTA_INIT_COUNT
	.align		4
        /*0054*/ 	.byte	0x02, 0x4a
	.zero		1
	.zero		1


	//----- nvinfo : EIATTR_EXIT_INSTR_OFFSETS
	.align		4
        /*0058*/ 	.byte	0x04, 0x1c
        /*005a*/ 	.short	(.L_325 - .L_324)


	//   ....[0]....
.L_324:
        /*005c*/ 	.word	0x00000440


	//----- nvinfo : EIATTR_CBANK_PARAM_SIZE
	.align		4
.L_325:
        /*0060*/ 	.byte	0x03, 0x19
        /*0062*/ 	.short	0x0020


	//----- nvinfo : EIATTR_PARAM_CBANK
	.align		4
        /*0064*/ 	.byte	0x04, 0x0a
        /*0066*/ 	.short	(.L_327 - .L_326)
	.align		4
.L_326:
        /*0068*/ 	.word	index@(.nv.constant0._Z8_rnorm3dPdddd)
        /*006c*/ 	.short	0x0380
        /*006e*/ 	.short	0x0020


	//----- nvinfo : EIATTR_SW_WAR
	.align		4
.L_327:
        /*0070*/ 	.byte	0x04, 0x36
        /*0072*/ 	.short	(.L_329 - .L_328)
.L_328:
        /*0074*/ 	.word	0x00000008
.L_329:


//--------------------- .nv.info._Z6_rnormPdiPKd  --------------------------
	.section	.nv.info._Z6_rnormPdiPKd,"",@"SHT_CUDA_INFO"
	.sectionflags	@""
	.align	4


	//----- nvinfo : EIATTR_CUDA_API_VERSION
	.align		4
        /*0000*/ 	.byte	0x04, 0x37
        /*0002*/ 	.short	(.L_331 - .L_330)
.L_330:
        /*0004*/ 	.word	0x00000082


	//----- nvinfo : EIATTR_KPARAM_INFO
	.align		4
.L_331:
        /*0008*/ 	.byte	0x04, 0x17
        /*000a*/ 	.short	(.L_333 - .L_332)
.L_332:
        /*000c*/ 	.word	0x00000000
        /*0010*/ 	.short	0x0002
        /*0012*/ 	.short	0x0010
        /*0014*/ 	.byte	0x00, 0xf5, 0x21, 0x00


	//----- nvinfo : EIATTR_KPARAM_INFO
	.align		4
.L_333:
        /*0018*/ 	.byte	0x04, 0x17
        /*001a*/ 	.short	(.L_335 - .L_334)
.L_334:
        /*001c*/ 	.word	0x00000000
        /*0020*/ 	.short	0x0001
        /*0022*/ 	.short	0x0008
        /*0024*/ 	.byte	0x00, 0xf0, 0x11, 0x00


	//----- nvinfo : EIATTR_KPARAM_INFO
	.align		4
.L_335:
        /*0028*/ 	.byte	0x04, 0x17
        /*002a*/ 	.short	(.L_337 - .L_336)
.L_336:
        /*002c*/ 	.word	0x00000000
        /*0030*/ 	.short	0x0000
        /*0032*/ 	.short	0x0000
        /*0034*/ 	.byte	0x00, 0xf5, 0x21, 0x00


	//----- nvinfo : EIATTR_SPARSE_MMA_MASK
	.align		4
.L_337:
        /*0038*/ 	.byte	0x03, 0x50
        /*003a*/ 	.short	0x0000


	//----- nvinfo : EIATTR_MAXREG_COUNT
	.align		4
        /*003c*/ 	.byte	0x03, 0x1b
        /*003e*/ 	.short	0x00ff


	//----- nvinfo : EIATTR_MERCURY_ISA_VERSION
	.align		4
        /*0040*/ 	.byte	0x03, 0x5f
        /*0042*/ 	.short	0x0101


	//----- nvinfo : EIATTR_VRC_CTA_INIT_COUNT
	.align		4
        /*0044*/ 	.byte	0x02, 0x4a
	.zero		1
	.zero		1


	//----- nvinfo : EIATTR_EXIT_INSTR_OFFSETS
	.align		4
        /*0048*/ 	.byte	0x04, 0x1c
        /*004a*/ 	.short	(.L_339 - .L_338)


	//   ....[0]....
.L_338:
        /*004c*/ 	.word	0x00001fe0


	//----- nvinfo : EIATTR_CRS_STACK_SIZE
	.align		4
.L_339:
        /*0050*/ 	.byte	0x04, 0x1e
        /*0052*/ 	.short	(.L_341 - .L_340)
.L_340:
        /*0054*/ 	.word	0x00000000


	//----- nvinfo : EIATTR_CBANK_PARAM_SIZE
	.align		4
.L_341:
        /*0058*/ 	.byte	0x03, 0x19
        /*005a*/ 	.short	0x0018


	//----- nvinfo : EIATTR_PARAM_CBANK
	.align		4
        /*005c*/ 	.byte	0x04, 0x0a
        /*005e*/ 	.short	(.L_343 - .L_342)
	.align		4
.L_342:
        /*0060*/ 	.word	index@(.nv.constant0._Z6_rnormPdiPKd)
        /*0064*/ 	.short	0x0380
        /*0066*/ 	.short	0x0018


	//----- nvinfo : EIATTR_SW_WAR
	.align		4
.L_343:
        /*0068*/ 	.byte	0x04, 0x36
        /*006a*/ 	.short	(.L_345 - .L_344)
.L_344:
        /*006c*/ 	.word	0x00000008
.L_345:


//--------------------- .nv.info._Z6_rcbrtPdd     --------------------------
	.section	.nv.info._Z6_rcbrtPdd,"",@"SHT_CUDA_INFO"
	.sectionflags	@""
	.align	4


	//----- nvinfo : EIATTR_CUDA_API_VERSION
	.align		4
        /*0000*/ 	.byte	0x04, 0x37
        /*0002*/ 	.short	(.L_347 - .L_346)
.L_346:
        /*0004*/ 	.word	0x00000082


	//----- nvinfo : EIATTR_KPARAM_INFO
	.align		4
.L_347:
        /*0008*/ 	.byte	0x04, 0x17
        /*000a*/ 	.short	(.L_349 - .L_348)
.L_348:
        /*000c*/ 	.word	0x00000000
        /*0010*/ 	.short	0x0001
        /*0012*/ 	.short	0x0008
        /*0014*/ 	.byte	0x00, 0xf0, 0x21, 0x00


	//----- nvinfo : EIATTR_KPARAM_INFO
	.align		4
.L_349:
        /*0018*/ 	.byte	0x04, 0x17
        /*001a*/ 	.short	(.L_351 - .L_350)
.L_350:
        /*001c*/ 	.word	0x00000000
        /*0020*/ 	.short	0x0000
        /*0022*/ 	.short	0x0000
        /*0024*/ 	.byte	0x00, 0xf5, 0x21, 0x00


	//----- nvinfo : EIATTR_SPARSE_MMA_MASK
	.align		4
.L_351:
        /*0028*/ 	.byte	0x03, 0x50
        /*002a*/ 	.short	0x0000


	//----- nvinfo : EIATTR_MAXREG_COUNT
	.align		4
        /*002c*/ 	.byte	0x03, 0x1b
        /*002e*/ 	.short	0x00ff


	//----- nvinfo : EIATTR_MERCURY_ISA_VERSION
	.align		4
        /*0030*/ 	.byte	0x03, 0x5f
        /*0032*/ 	.short	0x0101


	//----- nvinfo : EIATTR_VRC_CTA_INIT_COUNT
	.align		4
        /*0034*/ 	.byte	0x02, 0x4a
	.zero		1
	.zero		1


	//----- nvinfo : EIATTR_EXIT_INSTR_OFFSETS
	.align		4
        /*0038*/ 	.byte	0x04, 0x1c
        /*003a*/ 	.short	(.L_353 - .L_352)


	//   ....[0]....
.L_352:
        /*003c*/ 	.word	0x000002f0


	//----- nvinfo : EIATTR_CBANK_PARAM_SIZE
	.align		4
.L_353:
        /*0040*/ 	.byte	0x03, 0x19
        /*0042*/ 	.short	0x0010


	//----- nvinfo : EIATTR_PARAM_CBANK
	.align		4
        /*0044*/ 	.byte	0x04, 0x0a
        /*0046*/ 	.short	(.L_355 - .L_354)
	.align		4
.L_354:
        /*0048*/ 	.word	index@(.nv.constant0._Z6_rcbrtPdd)
        /*004c*/ 	.short	0x0380
        /*004e*/ 	.short	0x0010


	//----- nvinfo : EIATTR_SW_WAR
	.align		4
.L_355:
        /*0050*/ 	.byte	0x04, 0x36
        /*0052*/ 	.short	(.L_357 - .L_356)
.L_356:
        /*0054*/ 	.word	0x00000008
.L_357:


//--------------------- .nv.info._Z8_normcdfPdd   --------------------------
	.section	.nv.info._Z8_normcdfPdd,"",@"SHT_CUDA_INFO"
	.sectionflags	@""
	.align	4


	//----- nvinfo : EIATTR_CUDA_API_VERSION
	.align		4
        /*0000*/ 	.byte	0x04, 0x37
        /*0002*/ 	.short	(.L_359 - .L_358)
.L_358:
        /*0004*/ 	.word	0x00000082


	//----- nvinfo : EIATTR_KPARAM_INFO
	.align		4
.L_359:
        /*0008*/ 	.byte	0x04, 0x17
        /*000a*/ 	.short	(.L_361 - .L_360)
.L_360:
        /*000c*/ 	.word	0x00000000
        /*0010*/ 	.short	0x0001
        /*0012*/ 	.short	0x0008
        /*0014*/ 	.byte	0x00, 0xf0, 0x21, 0x00


	//----- nvinfo : EIATTR_KPARAM_INFO
	.align		4
.L_361:
        /*0018*/ 	.byte	0x04, 0x17
        /*001a*/ 	.short	(.L_363 - .L_362)
.L_362:
        /*001c*/ 	.word	0x00000000
        /*0020*/ 	.short	0x0000
        /*0022*/ 	.short	0x0000
        /*0024*/ 	.byte	0x00, 0xf5, 0x21, 0x00


	//----- nvinfo : EIATTR_SPARSE_MMA_MASK
	.align		4
.L_363:
        /*0028*/ 	.byte	0x03, 0x50
        /*002a*/ 	.short	0x0000


	//----- nvinfo : EIATTR_MAXREG_COUNT
	.align		4
        /*002c*/ 	.byte	0x03, 0x1b
        /*002e*/ 	.short	0x00ff


	//----- nvinfo : EIATTR_MERCURY_ISA_VERSION
	.align		4
        /*0030*/ 	.byte	0x03, 0x5f
        /*0032*/ 	.short	0x0101


	//----- nvinfo : EIATTR_VRC_CTA_INIT_COUNT
	.align		4
        /*0034*/ 	.byte	0x02, 0x4a
	.zero		1
	.zero		1


	//----- nvinfo : EIATTR_EXIT_INSTR_OFFSETS
	.align		4
        /*0038*/ 	.byte	0x04, 0x1c
        /*003a*/ 	.short	(.L_365 - .L_364)


	//   ....[0]....
.L_364:
        /*003c*/ 	.word	0x00000c00


	//----- nvinfo : EIATTR_CBANK_PARAM_SIZE
	.align		4
.L_365:
        /*0040*/ 	.byte	0x03, 0x19
        /*0042*/ 	.short	0x0010


	//----- nvinfo : EIATTR_PARAM_CBANK
	.align		4
        /*0044*/ 	.byte	0x04, 0x0a
        /*0046*/ 	.short	(.L_367 - .L_366)
	.align		4
.L_366:
        /*0048*/ 	.word	index@(.nv.constant0._Z8_normcdfPdd)
        /*004c*/ 	.short	0x0380
        /*004e*/ 	.short	0x0010


	//----- nvinfo : EIATTR_SW_WAR
	.align		4
.L_367:
        /*0050*/ 	.byte	0x04, 0x36
        /*0052*/ 	.short	(.L_369 - .L_368)
.L_368:
        /*0054*/ 	.word	0x00000008
.L_369:


//--------------------- .nv.info._Z7_norm4dPddddd --------------------------
	.section	.nv.info._Z7_norm4dPddddd,"",@"SHT_CUDA_INFO"
	.sectionflags	@""
	.align	4


	//----- nvinfo : EIATTR_CUDA_API_VERSION
	.align		4
        /*0000*/ 	.byte	0x04, 0x37
        /*0002*/ 	.short	(.L_371 - .L_370)
.L_370:
        /*0004*/ 	.word	0x00000082


	//----- nvinfo : EIATTR_KPARAM_INFO
	.align		4
.L_371:
        /*0008*/ 	.byte	0x04, 0x17
        /*000a*/ 	.short	(.L_373 - .L_372)
.L_372:
        /*000c*/ 	.word	0x00000000
        /*0010*/ 	.short	0x0004
        /*0012*/ 	.short	0x0020
        /*0014*/ 	.byte	0x00, 0xf0, 0x21, 0x00


	//----- nvinfo : EIATTR_KPARAM_INFO
	.align		4
.L_373:
        /*0018*/ 	.byte	0x04, 0x17
        /*001a*/ 	.short	(.L_375 - .L_374)
.L_374:
        /*001c*/ 	.word	0x00000000
        /*0020*/ 	.short	0x0003
        /*0022*/ 	.short	0x0018
        /*0024*/ 	.byte	0x00, 0xf0, 0x21, 0x00


	//----- nvinfo : EIATTR_KPARAM_INFO
	.align		4
.L_375:
        /*0028*/ 	.byte	0x04, 0x17
        /*002a*/ 	.short	(.L_377 - .L_376)
.L_376:
        /*002c*/ 	.word	0x00000000
        /*0030*/ 	.short	0x0002
        /*0032*/ 	.short	0x0010
        /*0034*/ 	.byte	0x00, 0xf0, 0x21, 0x00


	//----- nvinfo : EIATTR_KPARAM_INFO
	.align		4
.L_377:
        /*0038*/ 	.byte	0x04, 0x17
        /*003a*/ 	.short	(.L_379 - .L_378)
.L_378:
        /*003c*/ 	.word	0x00000000
        /*0040*/ 	.short	0x0001
        /*0042*/ 	.short	0x0008
        /*0044*/ 	.byte	0x00, 0xf0, 0x21, 0x00


	//----- nvinfo : EIATTR_KPARAM_INFO
	.align		4
.L_379:
        /*0048*/ 	.byte	0x04, 0x17
        /*004a*/ 	.short	(.L_381 - .L_380)
.L_380:
        /*004c*/ 	.word	0x00000000
        /*0050*/ 	.short	0x0000
        /*0052*/ 	.short	0x0000
        /*0054*/ 	.byte	0x00, 0xf5, 0x21, 0x00


	//----- nvinfo : EIATTR_SPARSE_MMA_MASK
	.align		4
.L_381:
        /*0058*/ 	.byte	0x03, 0x50
        /*005a*/ 	.short	0x0000


	//----- nvinfo : EIATTR_MAXREG_COUNT
	.align		4
        /*005c*/ 	.byte	0x03, 0x1b
        /*005e*/ 	.short	0x00ff


	//----- nvinfo : EIATTR_MERCURY_ISA_VERSION
	.align		4
        /*0060*/ 	.byte	0x03, 0x5f
        /*0062*/ 	.short	0x0101


	//----- nvinfo : EIATTR_VRC_CTA_INIT_COUNT
	.align		4
        /*0064*/ 	.byte	0x02, 0x4a
	.zero		1
	.zero		1


	//----- nvinfo : EIATTR_EXIT_INSTR_OFFSETS
	.align		4
        /*0068*/ 	.byte	0x04, 0x1c
        /*006a*/ 	.short	(.L_383 - .L_382)


	//   ....[0]....
.L_382:
        /*006c*/ 	.word	0x000006b0


	//----- nvinfo : EIATTR_CBANK_PARAM_SIZE
	.align		4
.L_383:
        /*0070*/ 	.byte	0x03, 0x19
        /*0072*/ 	.short	0x0028


	//----- nvinfo : EIATTR_PARAM_CBANK
	.align		4
        /*0074*/ 	.byte	0x04, 0x0a
        /*0076*/ 	.short	(.L_385 - .L_384)
	.align		4
.L_384:
        /*0078*/ 	.word	index@(.nv.constant0._Z7_norm4dPddddd)
        /*007c*/ 	.short	0x0380
        /*007e*/ 	.short	0x0028


	//----- nvinfo : EIATTR_SW_WAR
	.align		4
.L_385:
        /*0080*/ 	.byte	0x04, 0x36
        /*0082*/ 	.short	(.L_387 - .L_386)
.L_386:
        /*0084*/ 	.word	0x00000008
.L_387:


//--------------------- .nv.info._Z7_norm3dPdddd  --------------------------
	.section	.nv.info._Z7_norm3dPdddd,"",@"SHT_CUDA_INFO"
	.sectionflags	@""
	.align	4


	//----- nvinfo : EIATTR_CUDA_API_VERSION
	.align		4
        /*0000*/ 	.byte	0x04, 0x37
        /*0002*/ 	.short	(.L_389 - .L_388)
.L_388:
        /*0004*/ 	.word	0x00000082


	//----- nvinfo : EIATTR_KPARAM_INFO
	.align		4
.L_389:
        /*0008*/ 	.byte	0x04, 0x17
        /*000a*/ 	.short	(.L_391 - .L_390)
.L_390:
        /*000c*/ 	.word	0x00000000
        /*0010*/ 	.short	0x0003
        /*0012*/ 	.short	0x0018
        /*0014*/ 	.byte	0x00, 0xf0, 0x21, 0x00


	//----- nvinfo : EIATTR_KPARAM_INFO
	.align		4
.L_391:
        /*0018*/ 	.byte	0x04, 0x17
        /*001a*/ 	.short	(.L_393 - .L_392)
.L_392:
        /*001c*/ 	.word	0x00000000
        /*0020*/ 	.short	0x0002
        /*0022*/ 	.short	0x0010
        /*0024*/ 	.byte	0x00, 0xf0, 0x21, 0x00


	//----- nvinfo : EIATTR_KPARAM_INFO
	.align		4
.L_393:
        /*0028*/ 	.byte	0x04, 0x17
        /*002a*/ 	.short	(.L_395 - .L_394)
.L_394:
        /*002c*/ 	.word	0x00000000
        /*0030*/ 	.short	0x0001
        /*0032*/ 	.short	0x0008
        /*0034*/ 	.byte	0x00, 0xf0, 0x21, 0x00


	//----- nvinfo : EIATTR_KPARAM_INFO
	.align		4
.L_395:
        /*0038*/ 	.byte	0x04, 0x17
        /*003a*/ 	.short	(.L_397 - .L_396)
.L_396:
        /*003c*/ 	.word	0x00000000
        /*0040*/ 	.short	0x0000
        /*0042*/ 	.short	0x0000
        /*0044*/ 	.byte	0x00, 0xf5, 0x21, 0x00


	//----- nvinfo : EIATTR_SPARSE_MMA_MASK
	.align		4
.L_397:
        /*0048*/ 	.byte	0x03, 0x50
        /*004a*/ 	.short	0x0000


	//----- nvinfo : EIATTR_MAXREG_COUNT
	.align		4
        /*004c*/ 	.byte	0x03, 0x1b
        /*004e*/ 	.short	0x00ff


	//----- nvinfo : EIATTR_MERCURY_ISA_VERSION
	.align		4
        /*0050*/ 	.byte	0x03, 0x5f
        /*0052*/ 	.short	0x0101


	//----- nvinfo : EIATTR_VRC_CTA_INIT_COUNT
	.align		4
        /*0054*/ 	.byte	0x02, 0x4a
	.zero		1
	.zero		1


	//----- nvinfo : EIATTR_EXIT_INSTR_OFFSETS
	.align		4
        /*0058*/ 	.byte	0x04, 0x1c
        /*005a*/ 	.short	(.L_399 - .L_398)


	//   ....[0]....
.L_398:
        /*005c*/ 	.word	0x00000510


	//----- nvinfo : EIATTR_CBANK_PARAM_SIZE
	.align		4
.L_399:
        /*0060*/ 	.byte	0x03, 0x19
        /*0062*/ 	.short	0x0020


	//----- nvinfo : EIATTR_PARAM_CBANK
	.align		4
        /*0064*/ 	.byte	0x04, 0x0a
        /*0066*/ 	.short	(.L_401 - .L_400)
	.align		4
.L_400:
        /*0068*/ 	.word	index@(.nv.constant0._Z7_norm3dPdddd)
        /*006c*/ 	.short	0x0380
        /*006e*/ 	.short	0x0020


	//----- nvinfo : EIATTR_SW_WAR
	.align		4
.L_401:
        /*0070*/ 	.byte	0x04, 0x36
        /*0072*/ 	.short	(.L_403 - .L_402)
.L_402:
        /*0074*/ 	.word	0x00000008
.L_403:


//--------------------- .nv.info._Z5_normPdiPKd   --------------------------
	.section	.nv.info._Z5_normPdiPKd,"",@"SHT_CUDA_INFO"
	.sectionflags	@""
	.align	4


	//----- nvinfo : EIATTR_CUDA_API_VERSION
	.align		4
        /*0000*/ 	.byte	0x04, 0x37
        /*0002*/ 	.short	(.L_405 - .L_404)
.L_404:
        /*0004*/ 	.word	0x00000082


	//----- nvinfo : EIATTR_KPARAM_INFO
	.align		4
.L_405:
        /*0008*/ 	.byte	0x04, 0x17
        /*000a*/ 	.short	(.L_407 - .L_406)
.L_406:
        /*000c*/ 	.word	0x00000000
        /*0010*/ 	.short	0x0002
        /*0012*/ 	.short	0x0010
        /*0014*/ 	.byte	0x00, 0xf5, 0x21, 0x00


	//----- nvinfo : EIATTR_KPARAM_INFO
	.align		4
.L_407:
        /*0018*/ 	.byte	0x04, 0x17
        /*001a*/ 	.short	(.L_409 - .L_408)
.L_408:
        /*001c*/ 	.word	0x00000000
        /*0020*/ 	.short	0x0001
        /*0022*/ 	.short	0x0008
        /*0024*/ 	.byte	0x00, 0xf0, 0x11, 0x00


	//----- nvinfo : EIATTR_KPARAM_INFO
	.align		4
.L_409:
        /*0028*/ 	.byte	0x04, 0x17
        /*002a*/ 	.short	(.L_411 - .L_410)
.L_410:
        /*002c*/ 	.word	0x00000000
        /*0030*/ 	.short	0x0000
        /*0032*/ 	.short	0x0000
        /*0034*/ 	.byte	0x00, 0xf5, 0x21, 0x00


	//----- nvinfo : EIATTR_SPARSE_MMA_MASK
	.align		4
.L_411:
        /*0038*/ 	.byte	0x03, 0x50
        /*003a*/ 	.short	0x0000


	//----- nvinfo : EIATTR_MAXREG_COUNT
	.align		4
        /*003c*/ 	.byte	0x03, 0x1b
        /*003e*/ 	.short	0x00ff


	//----- nvinfo : EIATTR_MERCURY_ISA_VERSION
	.align		4
        /*0040*/ 	.byte	0x03, 0x5f
        /*0042*/ 	.short	0x0101


	//----- nvinfo : EIATTR_VRC_CTA_INIT_COUNT
	.align		4
        /*0044*/ 	.byte	0x02, 0x4a
	.zero		1
	.zero		1


	//----- nvinfo : EIATTR_EXIT_INSTR_OFFSETS
	.align		4
        /*0048*/ 	.byte	0x04, 0x1c
        /*004a*/ 	.short	(.L_413 - .L_412)


	//   ....[0]....
.L_412:
        /*004c*/ 	.word	0x00002070


	//----- nvinfo : EIATTR_CBANK_PARAM_SIZE
	.align		4
.L_413:
        /*0050*/ 	.byte	0x03, 0x19
        /*0052*/ 	.short	0x0018


	//----- nvinfo : EIATTR_PARAM_CBANK
	.align		4
        /*0054*/ 	.byte	0x04, 0x0a
        /*0056*/ 	.short	(.L_415 - .L_414)
	.align		4
.L_414:
        /*0058*/ 	.word	index@(.nv.constant0._Z5_normPdiPKd)
        /*005c*/ 	.short	0x0380
        /*005e*/ 	.short	0x0018


	//----- nvinfo : EIATTR_SW_WAR
	.align		4
.L_415:
        /*0060*/ 	.byte	0x04, 0x36
        /*0062*/ 	.short	(.L_417 - .L_416)
.L_416:
        /*0064*/ 	.word	0x00000008
.L_417:


//--------------------- .nv.info._Z11setVecValuePdd --------------------------
	.section	.nv.info._Z11setVecValuePdd,"",@"SHT_CUDA_INFO"
	.sectionflags	@""
	.align	4


	//----- nvinfo : EIATTR_CUDA_API_VERSION
	.align		4
        /*0000*/ 	.byte	0x04, 0x37
        /*0002*/ 	.short	(.L_419 - .L_418)
.L_418:
        /*0004*/ 	.word	0x00000082


	//----- nvinfo : EIATTR_KPARAM_INFO
	.align		4
.L_419:
        /*0008*/ 	.byte	0x04, 0x17
        /*000a*/ 	.short	(.L_421 - .L_420)
.L_420:
        /*000c*/ 	.word	0x00000000
        /*0010*/ 	.short	0x0001
        /*0012*/ 	.short	0x0008
        /*0014*/ 	.byte	0x00, 0xf0, 0x21, 0x00


	//----- nvinfo : EIATTR_KPARAM_INFO
	.align		4
.L_421:
        /*0018*/ 	.byte	0x04, 0x17
        /*001a*/ 	.short	(.L_423 - .L_422)
.L_422:
        /*001c*/ 	.word	0x00000000
        /*0020*/ 	.short	0x0000
        /*0022*/ 	.short	0x0000
        /*0024*/ 	.byte	0x00, 0xf5, 0x21, 0x00


	//----- nvinfo : EIATTR_SPARSE_MMA_MASK
	.align		4
.L_423:
        /*0028*/ 	.byte	0x03, 0x50
        /*002a*/ 	.short	0x0000


	//----- nvinfo : EIATTR_MAXREG_COUNT
	.align		4
        /*002c*/ 	.byte	0x03, 0x1b
        /*002e*/ 	.short	0x00ff


	//----- nvinfo : EIATTR_MERCURY_ISA_VERSION
	.align		4
        /*0030*/ 	.byte	0x03, 0x5f
        /*0032*/ 	.short	0x0101


	//----- nvinfo : EIATTR_VRC_CTA_INIT_COUNT
	.align		4
        /*0034*/ 	.byte	0x02, 0x4a
	.zero		1
	.zero		1


	//----- nvinfo : EIATTR_EXIT_INSTR_OFFSETS
	.align		4
        /*0038*/ 	.byte	0x04, 0x1c
        /*003a*/ 	.short	(.L_425 - .L_424)


	//   ....[0]....
.L_424:
        /*003c*/ 	.word	0x00000050


	//----- nvinfo : EIATTR_CBANK_PARAM_SIZE
	.align		4
.L_425:
        /*0040*/ 	.byte	0x03, 0x19
        /*0042*/ 	.short	0x0010


	//----- nvinfo : EIATTR_PARAM_CBANK
	.align		4
        /*0044*/ 	.byte	0x04, 0x0a
        /*0046*/ 	.short	(.L_427 - .L_426)
	.align		4
.L_426:
        /*0048*/ 	.word	index@(.nv.constant0._Z11setVecValuePdd)
        /*004c*/ 	.short	0x0380
        /*004e*/ 	.short	0x0010


	//----- nvinfo : EIATTR_SW_WAR
	.align		4
.L_427:
        /*0050*/ 	.byte	0x04, 0x36
        /*0052*/ 	.short	(.L_429 - .L_428)
.L_428:
        /*0054*/ 	.word	0x00000008
.L_429:


//--------------------- .nv.callgraph             --------------------------
	.section	.nv.callgraph,"",@"SHT_CUDA_CALLGRAPH"
	.align	4
	.sectionentsize	8
	.align		4
        /*0000*/ 	.word	0x00000000
	.align		4
        /*0004*/ 	.word	0xffffffff
	.align		4
        /*0008*/ 	.word	0x00000000
	.align		4
        /*000c*/ 	.word	0xfffffffe
	.align		4
        /*0010*/ 	.word	0x00000000
	.align		4
        /*0014*/ 	.word	0xfffffffd
	.align		4
        /*0018*/ 	.word	0x00000000
	.align		4
        /*001c*/ 	.word	0xfffffffc


//--------------------- .text._Z7dsub_rzPddd      --------------------------
	.section	.text._Z7dsub_rzPddd,"ax",@progbits
	.align	128
        .global         _Z7dsub_rzPddd
        .type           _Z7dsub_rzPddd,@function
        .size           _Z7dsub_rzPddd,(.L_x_50 - _Z7dsub_rzPddd)
        .other          _Z7dsub_rzPddd,@"STO_CUDA_ENTRY STV_DEFAULT"
_Z7dsub_rzPddd:
.text._Z7dsub_rzPddd:
[----:B------:R-:W-:Y:S08]  /*0000*/  LDC R1, c[0x0][0x37c] ;  /* 0x0000df00ff017b82 */ /* 0x000ff00000000800 */
[----:B------:R-:W0:Y:S01]  /*0010*/  LDC.64 R2, c[0x0][0x390] ;  /* 0x0000e400ff027b82 */ /* 0x000e220000000a00 */
[----:B------:R-:W0:Y:S01]  /*0020*/  LDCU.64 UR6, c[0x0][0x388] ;  /* 0x00007100ff0677ac */ /* 0x000e220008000a00 */
[----:B------:R-:W1:Y:S06]  /*0030*/  LDCU.64 UR4, c[0x0][0x358] ;  /* 0x00006b00ff0477ac */ /* 0x000e6c0008000a00 */
[----:B------:R-:W1:Y:S01]  /*0040*/  LDC.64 R4, c[0x0][0x380] ;  /* 0x0000e000ff047b82 */ /* 0x000e620000000a00 */
[----:B0-----:R-:W-:-:S07]  /*0050*/  DADD.RZ R2, -R2, UR6 ;  /* 0x0000000602027e29 */ /* 0x001fce000800c100 */
[----:B-1----:R-:W-:Y:S01]  /*0060*/  STG.E.64 desc[UR4][R4.64], R2 ;  /* 0x0000000204007986 */ /* 0x002fe2000c101b04 */
[----:B------:R-:W-:Y:S05]  /*0070*/  EXIT ;  /* 0x000000000000794d */ /* 0x000fea0003800000 */
.L_x_0:
[----:B------:R-:W-:-:S00]  /*0080*/  BRA `(.L_x_0) ;  /* 0xfffffffc00fc7947 */ /* 0x000fc0000383ffff */
[----:B------:R-:W-:-:S00]  /*0090*/  NOP ;  /* 0x0000000000007918 */ /* 0x000fc00000000000 */
        /* <DEDUP_REMOVED lines=14> */
.L_x_50:


//--------------------- .text._Z7dsub_ruPddd      --------------------------
	.section	.text._Z7dsub_ruPddd,"ax",@progbits
	.align	128
        .global         _Z7dsub_ruPddd
        .type           _Z7dsub_ruPddd,@function
        .size           _Z7dsub_ruPddd,(.L_x_51 - _Z7dsub_ruPddd)
        .other          _Z7dsub_ruPddd,@"STO_CUDA_ENTRY STV_DEFAULT"
_Z7dsub_ruPddd:
.text._Z7dsub_ruPddd:
[----:B------:R-:W-:Y:S08]  /*0000*/  LDC R1, c[0x0][0x37c] ;  /* 0x0000df00ff017b82 */ /* 0x000ff00000000800 */
[----:B------:R-:W0:Y:S01]  /*0010*/  LDC.64 R2, c[0x0][0x390] ;  /* 0x0000e400ff027b82 */ /* 0x000e220000000a00 */
[----:B------:R-:W0:Y:S01]  /*0020*/  LDCU.64 UR6, c[0x0][0x388] ;  /* 0x00007100ff0677ac */ /* 0x000e220008000a00 */
[----:B------:R-:W1:Y:S06]  /*0030*/  LDCU.64 UR4, c[0x0][0x358] ;  /* 0x00006b00ff0477ac */ /* 0x000e6c0008000a00 */
[----:B------:R-:W1:Y:S01]  /*0040*/  LDC.64 R4, c[0x0][0x380] ;  /* 0x0000e000ff047b82 */ /* 0x000e620000000a00 */
[----:B0-----:R-:W-:-:S07]  /*0050*/  DADD.RP R2, -R2, UR6 ;  /* 0x0000000602027e29 */ /* 0x001fce0008008100 */
[----:B-1----:R-:W-:Y:S01]  /*0060*/  STG.E.64 desc[UR4][R4.64], R2 ;  /* 0x0000000204007986 */ /* 0x002fe2000c101b04 */
[----:B------:R-:W-:Y:S05]  /*0070*/  EXIT ;  /* 0x000000000000794d */ /* 0x000fea0003800000 */
.L_x_1:
        /* <DEDUP_REMOVED lines=16> */
.L_x_51:


//--------------------- .text._Z7dsub_rnPddd      --------------------------
	.section	.text._Z7dsub_rnPddd,"ax",@progbits
	.align	128
        .global         _Z7dsub_rnPddd
        .type           _Z7dsub_rnPddd,@function
        .size           _Z7dsub_rnPddd,(.L_x_52 - _Z7dsub_rnPddd)
        .other          _Z7dsub_rnPddd,@"STO_CUDA_ENTRY STV_DEFAULT"
_Z7dsub_rnPddd:
.text._Z7dsub_rnPddd:
[----:B------:R-:W-:Y:S08]  /*0000*/  LDC R1, c[0x0][0x37c] ;  /* 0x0000df00ff017b82 */ /* 0x000ff00000000800 */
[----:B------:R-:W0:Y:S01]  /*0010*/  LDC.64 R2, c[0x0][0x390] ;  /* 0x0000e400ff027b82 */ /* 0x000e220000000a00 */
[----:B------:R-:W0:Y:S01]  /*0020*/  LDCU.64 UR6, c[0x0][0x388] ;  /* 0x00007100ff0677ac */ /* 0x000e220008000a00 */
[----:B------:R-:W1:Y:S06]  /*0030*/  LDCU.64 UR4, c[0x0][0x358] ;  /* 0x00006b00ff0477ac */ /* 0x000e6c0008000a00 */
[----:B------:R-:W1:Y:S01]  /*0040*/  LDC.64 R4, c[0x0][0x380] ;  /* 0x0000e000ff047b82 */ /* 0x000e620000000a00 */
[----:B0-----:R-:W-:-:S07]  /*0050*/  DADD R2, -R2, UR6 ;  /* 0x0000000602027e29 */ /* 0x001fce0008000100 */
[----:B-1----:R-:W-:Y:S01]  /*0060*/  STG.E.64 desc[UR4][R4.64], R2 ;  /* 0x0000000204007986 */ /* 0x002fe2000c101b04 */
[----:B------:R-:W-:Y:S05]  /*0070*/  EXIT ;  /* 0x000000000000794d */ /* 0x000fea0003800000 */
.L_x_2:
        /* <DEDUP_REMOVED lines=16> */
.L_x_52:


//--------------------- .text._Z7dsub_rdPddd      --------------------------
	.section	.text._Z7dsub_rdPddd,"ax",@progbits
	.align	128
        .global         _Z7dsub_rdPddd
        .type           _Z7dsub_rdPddd,@function
        .size           _Z7dsub_rdPddd,(.L_x_53 - _Z7dsub_rdPddd)
        .other          _Z7dsub_rdPddd,@"STO_CUDA_ENTRY STV_DEFAULT"
_Z7dsub_rdPddd:
.text._Z7dsub_rdPddd:
[----:B------:R-:W-:Y:S08]  /*0000*/  LDC R1, c[0x0][0x37c] ;  /* 0x0000df00ff017b82 */ /* 0x000ff00000000800 */
[----:B------:R-:W0:Y:S01]  /*0010*/  LDC.64 R2, c[0x0][0x390] ;  /* 0x0000e400ff027b82 */ /* 0x000e220000000a00 */
[----:B------:R-:W0:Y:S01]  /*0020*/  LDCU.64 UR6, c[0x0][0x388] ;  /* 0x00007100ff0677ac */ /* 0x000e220008000a00 */
[----:B------:R-:W1:Y:S06]  /*0030*/  LDCU.64 UR4, c[0x0][0x358] ;  /* 0x00006b00ff0477ac */ /* 0x000e6c0008000a00 */
[----:B------:R-:W1:Y:S01]  /*0040*/  LDC.64 R4, c[0x0][0x380] ;  /* 0x0000e000ff047b82 */ /* 0x000e620000000a00 */
[----:B0-----:R-:W-:-:S07]  /*0050*/  DADD.RM R2, -R2, UR6 ;  /* 0x0000000602027e29 */ /* 0x001fce0008004100 */
[----:B-1----:R-:W-:Y:S01]  /*0060*/  STG.E.64 desc[UR4][R4.64], R2 ;  /* 0x0000000204007986 */ /* 0x002fe2000c101b04 */
[----:B------:R-:W-:Y:S05]  /*0070*/  EXIT ;  /* 0x000000000000794d */ /* 0x000fea0003800000 */
.L_x_3:
        /* <DEDUP_REMOVED lines=16> */
.L_x_53:


//--------------------- .text._Z7dmul_rzPddd      --------------------------
	.section	.text._Z7dmul_rzPddd,"ax",@progbits
	.align	128
        .global         _Z7dmul_rzPddd
        .type           _Z7dmul_rzPddd,@function
        .size           _Z7dmul_rzPddd,(.L_x_54 - _Z7dmul_rzPddd)
        .other          _Z7dmul_rzPddd,@"STO_CUDA_ENTRY STV_DEFAULT"
_Z7dmul_rzPddd:
.text._Z7dmul_rzPddd:
[----:B------:R-:W-:Y:S08]  /*0000*/  LDC R1, c[0x0][0x37c] ;  /* 0x0000df00ff017b82 */ /* 0x000ff00000000800 */
[----:B------:R-:W0:Y:S01]  /*0010*/  LDC.64 R2, c[0x0][0x390] ;  /* 0x0000e400ff027b82 */ /* 0x000e220000000a00 */
[----:B------:R-:W0:Y:S01]  /*0020*/  LDCU.64 UR6, c[0x0][0x388] ;  /* 0x00007100ff0677ac */ /* 0x000e220008000a00 */
[----:B------:R-:W1:Y:S06]  /*0030*/  LDCU.64 UR4, c[0x0][0x358] ;  /* 0x00006b00ff0477ac */ /* 0x000e6c0008000a00 */
[----:B------:R-:W1:Y:S01]  /*0040*/  LDC.64 R4, c[0x0][0x380] ;  /* 0x0000e000ff047b82 */ /* 0x000e620000000a00 */
[----:B0-----:R-:W-:-:S07]  /*0050*/  DMUL.RZ R2, R2, UR6 ;  /* 0x0000000602027c28 */ /* 0x001fce000800c000 */
[----:B-1----:R-:W-:Y:S01]  /*0060*/  STG.E.64 desc[UR4][R4.64], R2 ;  /* 0x0000000204007986 */ /* 0x002fe2000c101b04 */
[----:B------:R-:W-:Y:S05]  /*0070*/  EXIT ;  /* 0x000000000000794d */ /* 0x000fea0003800000 */
.L_x_4:
        /* <DEDUP_REMOVED lines=16> */
.L_x_54:


//--------------------- .text._Z7dmul_ruPddd      --------------------------
	.section	.text._Z7dmul_ruPddd,"ax",@progbits
	.align	128
        .global         _Z7dmul_ruPddd
        .type           _Z7dmul_ruPddd,@function
        .size           _Z7dmul_ruPddd,(.L_x_55 - _Z7dmul_ruPddd)
        .other          _Z7dmul_ruPddd,@"STO_CUDA_ENTRY STV_DEFAULT"
_Z7dmul_ruPddd:
.text._Z7dmul_ruPddd:
[----:B------:R-:W-:Y:S08]  /*0000*/  LDC R1, c[0x0][0x37c] ;  /* 0x0000df00ff017b82 */ /* 0x000ff00000000800 */
[----:B------:R-:W0:Y:S01]  /*0010*/  LDC.64 R2, c[0x0][0x390] ;  /* 0x0000e400ff027b82 */ /* 0x000e220000000a00 */
[----:B------:R-:W0:Y:S01]  /*0020*/  LDCU.64 UR6, c[0x0][0x388] ;  /* 0x00007100ff0677ac */ /* 0x000e220008000a00 */
[----:B------:R-:W1:Y:S06]  /*0030*/  LDCU.64 UR4, c[0x0][0x358] ;  /* 0x00006b00ff0477ac */ /* 0x000e6c0008000a00 */
[----:B------:R-:W1:Y:S01]  /*0040*/  LDC.64 R4, c[0x0][0x380] ;  /* 0x0000e000ff047b82 */ /* 0x000e620000000a00 */
[----:B0-----:R-:W-:-:S07]  /*0050*/  DMUL.RP R2, R2, UR6 ;  /* 0x0000000602027c28 */ /* 0x001fce0008008000 */
[----:B-1----:R-:W-:Y:S01]  /*0060*/  STG.E.64 desc[UR4][R4.64], R2 ;  /* 0x0000000204007986 */ /* 0x002fe2000c101b04 */
[----:B------:R-:W-:Y:S05]  /*0070*/  EXIT ;  /* 0x000000000000794d */ /* 0x000fea0003800000 */
.L_x_5:
        /* <DEDUP_REMOVED lines=16> */
.L_x_55:


//--------------------- .text._Z7dmul_rnPddd      --------------------------
	.section	.text._Z7dmul_rnPddd,"ax",@progbits
	.align	128
        .global         _Z7dmul_rnPddd
        .type           _Z7dmul_rnPddd,@function
        .size           _Z7dmul_rnPddd,(.L_x_56 - _Z7dmul_rnPddd)
        .other          _Z7dmul_rnPddd,@"STO_CUDA_ENTRY STV_DEFAULT"
_Z7dmul_rnPddd:
.text._Z7dmul_rnPddd:
[----:B------:R-:W-:Y:S08]  /*0000*/  LDC R1, c[0x0][0x37c] ;  /* 0x0000df00ff017b82 */ /* 0x000ff00000000800 */
[----:B------:R-:W0:Y:S01]  /*0010*/  LDC.64 R2, c[0x0][0x390] ;  /* 0x0000e400ff027b82 */ /* 0x000e220000000a00 */
[----:B------:R-:W0:Y:S01]  /*0020*/  LDCU.64 UR6, c[0x0][0x388] ;  /* 0x00007100ff0677ac */ /* 0x000e220008000a00 */
[----:B------:R-:W1:Y:S06]  /*0030*/  LDCU.64 UR4, c[0x0][0x358] ;  /* 0x00006b00ff0477ac */ /* 0x000e6c0008000a00 */
[----:B------:R-:W1:Y:S01]  /*0040*/  LDC.64 R4, c[0x0][0x380] ;  /* 0x0000e000ff047b82 */ /* 0x000e620000000a00 */
[----:B0-----:R-:W-:-:S07]  /*0050*/  DMUL R2, R2, UR6 ;  /* 0x0000000602027c28 */ /* 0x001fce0008000000 */
[----:B-1----:R-:W-:Y:S01]  /*0060*/  STG.E.64 desc[UR4][R4.64], R2 ;  /* 0x0000000204007986 */ /* 0x002fe2000c101b04 */
[----:B------:R-:W-:Y:S05]  /*0070*/  EXIT ;  /* 0x000000000000794d */ /* 0x000fea0003800000 */
.L_x_6:
        /* <DEDUP_REMOVED lines=16> */
.L_x_56:


//--------------------- .text._Z7dmul_rdPddd      --------------------------
	.section	.text._Z7dmul_rdPddd,"ax",@progbits
	.align	128
        .global         _Z7dmul_rdPddd
        .type           _Z7dmul_rdPddd,@function
        .size           _Z7dmul_rdPddd,(.L_x_57 - _Z7dmul_rdPddd)
        .other          _Z7dmul_rdPddd,@"STO_CUDA_ENTRY STV_DEFAULT"
_Z7dmul_rdPddd:
.text._Z7dmul_rdPddd:
[----:B------:R-:W-:Y:S08]  /*0000*/  LDC R1, c[0x0][0x37c] ;  /* 0x0000df00ff017b82 */ /* 0x000ff00000000800 */
[----:B------:R-:W0:Y:S01]  /*0010*/  LDC.64 R2, c[0x0][0x390] ;  /* 0x0000e400ff027b82 */ /* 0x000e220000000a00 */
[----:B------:R-:W0:Y:S01]  /*0020*/  LDCU.64 UR6, c[0x0][0x388] ;  /* 0x00007100ff0677ac */ /* 0x000e220008000a00 */
[----:B------:R-:W1:Y:S06]  /*0030*/  LDCU.64 UR4, c[0x0][0x358] ;  /* 0x00006b00ff0477ac */ /* 0x000e6c0008000a00 */
[----:B------:R-:W1:Y:S01]  /*0040*/  LDC.64 R4, c[0x0][0x380] ;  /* 0x0000e000ff047b82 */ /* 0x000e620000000a00 */
[----:B0-----:R-:W-:-:S07]  /*0050*/  DMUL.RM R2, R2, UR6 ;  /* 0x0000000602027c28 */ /* 0x001fce0008004000 */
[----:B-1----:R-:W-:Y:S01]  /*0060*/  STG.E.64 desc[UR4][R4.64], R2 ;  /* 0x0000000204007986 */ /* 0x002fe2000c101b04 */
[----:B------:R-:W-:Y:S05]  /*0070*/  EXIT ;  /* 0x000000000000794d */ /* 0x000fea0003800000 */
.L_x_7:
        /* <DEDUP_REMOVED lines=16> */
.L_x_57:


//--------------------- .text._Z7dadd_rzPddd      --------------------------
	.section	.text._Z7dadd_rzPddd,"ax",@progbits
	.align	128
        .global         _Z7dadd_rzPddd
        .type           _Z7dadd_rzPddd,@function
        .size           _Z7dadd_rzPddd,(.L_x_58 - _Z7dadd_rzPddd)
        .other          _Z7dadd_rzPddd,@"STO_CUDA_ENTRY STV_DEFAULT"
_Z7dadd_rzPddd:
.text._Z7dadd_rzPddd:
[----:B------:R-:W-:Y:S08]  /*0000*/  LDC R1, c[0x0][0x37c] ;  /* 0x0000df00ff017b82 */ /* 0x000ff00000000800 */
[----:B------:R-:W0:Y:S01]  /*0010*/  LDC.64 R2, c[0x0][0x390] ;  /* 0x0000e400ff027b82 */ /* 0x000e220000000a00 */
[----:B------:R-:W0:Y:S01]  /*0020*/  LDCU.64 UR6, c[0x0][0x388] ;  /* 0x00007100ff0677ac */ /* 0x000e220008000a00 */
[----:B------:R-:W1:Y:S06]  /*0030*/  LDCU.64 UR4, c[0x0][0x358] ;  /* 0x00006b00ff0477ac */ /* 0x000e6c0008000a00 */
[----:B------:R-:W1:Y:S01]  /*0040*/  LDC.64 R4, c[0x0][0x380] ;  /* 0x0000e000ff047b82 */ /* 0x000e620000000a00 */
[----:B0-----:R-:W-:-:S07]  /*0050*/  DADD.RZ R2, R2, UR6 ;  /* 0x0000000602027e29 */ /* 0x001fce000800c000 */
[----:B-1----:R-:W-:Y:S01]  /*0060*/  STG.E.64 desc[UR4][R4.64], R2 ;  /* 0x0000000204007986 */ /* 0x002fe2000c101b04 */
[----:B------:R-:W-:Y:S05]  /*0070*/  EXIT ;  /* 0x000000000000794d */ /* 0x000fea0003800000 */
.L_x_8:
        /* <DEDUP_REMOVED lines=16> */
.L_x_58:


//--------------------- .text._Z7dadd_ruPddd      --------------------------
	.section	.text._Z7dadd_ruPddd,"ax",@progbits
	.align	128
        .global         _Z7dadd_ruPddd
        .type           _Z7dadd_ruPddd,@function
        .size           _Z7dadd_ruPddd,(.L_x_59 - _Z7dadd_ruPddd)
        .other          _Z7dadd_ruPddd,@"STO_CUDA_ENTRY STV_DEFAULT"
_Z7dadd_ruPddd:
.text._Z7dadd_ruPddd:
[----:B------:R-:W-:Y:S08]  /*0000*/  LDC R1, c[0x0][0x37c] ;  /* 0x0000df00ff017b82 */ /* 0x000ff00000000800 */
[----:B------:R-:W0:Y:S01]  /*0010*/  LDC.64 R2, c[0x0][0x390] ;  /* 0x0000e400ff027b82 */ /* 0x000e220000000a00 */
[----:B------:R-:W0:Y:S01]  /*0020*/  LDCU.64 UR6, c[0x0][0x388] ;  /* 0x00007100ff0677ac */ /* 0x000e220008000a00 */
[----:B------:R-:W1:Y:S06]  /*0030*/  LDCU.64 UR4, c[0x0][0x358] ;  /* 0x00006b00ff0477ac */ /* 0x000e6c0008000a00 */
[----:B------:R-:W1:Y:S01]  /*0040*/  LDC.64 R4, c[0x0][0x380] ;  /* 0x0000e000ff047b82 */ /* 0x000e620000000a00 */
[----:B0-----:R-:W-:-:S07]  /*0050*/  DADD.RP R2, R2, UR6 ;  /* 0x0000000602027e29 */ /* 0x001fce0008008000 */
[----:B-1----:R-:W-:Y:S01]  /*0060*/  STG.E.64 desc[UR4][R4.64], R2 ;  /* 0x0000000204007986 */ /* 0x002fe2000c101b04 */
[----:B------:R-:W-:Y:S05]  /*0070*/  EXIT ;  /* 0x000000000000794d */ /* 0x000fea0003800000 */
.L_x_9:
        /* <DEDUP_REMOVED lines=16> */
.L_x_59:


//--------------------- .text._Z7dadd_rnPddd      --------------------------
	.section	.text._Z7dadd_rnPddd,"ax",@progbits
	.align	128
        .global         _Z7dadd_rnPddd
        .type           _Z7dadd_rnPddd,@function
        .size           _Z7dadd_rnPddd,(.L_x_60 - _Z7dadd_rnPddd)
        .other          _Z7dadd_rnPddd,@"STO_CUDA_ENTRY STV_DEFAULT"
_Z7dadd_rnPddd:
.text._Z7dadd_rnPddd:
[----:B------:R-:W-:Y:S08]  /*0000*/  LDC R1, c[0x0][0x37c] ;  /* 0x0000df00ff017b82 */ /* 0x000ff00000000800 */
[----:B------:R-:W0:Y:S01]  /*0010*/  LDC.64 R2, c[0x0][0x390] ;  /* 0x0000e400ff027b82 */ /* 0x000e220000000a00 */
[----:B------:R-:W0:Y:S01]  /*0020*/  LDCU.64 UR6, c[0x0][0x388] ;  /* 0x00007100ff0677ac */ /* 0x000e220008000a00 */
[----:B------:R-:W1:Y:S06]  /*0030*/  LDCU.64 UR4, c[0x0][0x358] ;  /* 0x00006b00ff0477ac */ /* 0x000e6c0008000a00 */
[----:B------:R-:W1:Y:S01]  /*0040*/  LDC.64 R4, c[0x0][0x380] ;  /* 0x0000e000ff047b82 */ /* 0x000e620000000a00 */
[----:B0-----:R-:W-:-:S07]  /*0050*/  DADD R2, R2, UR6 ;  /* 0x0000000602027e29 */ /* 0x001fce0008000000 */
[----:B-1----:R-:W-:Y:S01]  /*0060*/  STG.E.64 desc[UR4][R4.64], R2 ;  /* 0x0000000204007986 */ /* 0x002fe2000c101b04 */
[----:B------:R-:W-:Y:S05]  /*0070*/  EXIT ;  /* 0x000000000000794d */ /* 0x000fea0003800000 */
.L_x_10:
        /* <DEDUP_REMOVED lines=16> */
.L_x_60:


//--------------------- .text._Z7dadd_rdPddd      --------------------------
	.section	.text._Z7dadd_rdPddd,"ax",@progbits
	.align	128
        .global         _Z7dadd_rdPddd
        .type           _Z7dadd_rdPddd,@function
        .size           _Z7dadd_rdPddd,(.L_x_61 - _Z7dadd_rdPddd)
        .other          _Z7dadd_rdPddd,@"STO_CUDA_ENTRY STV_DEFAULT"
_Z7dadd_rdPddd:
.text._Z7dadd_rdPddd:
[----:B------:R-:W-:Y:S08]  /*0000*/  LDC R1, c[0x0][0x37c] ;  /* 0x0000df00ff017b82 */ /* 0x000ff00000000800 */
[----:B------:R-:W0:Y:S01]  /*0010*/  LDC.64 R2, c[0x0][0x390] ;  /* 0x0000e400ff027b82 */ /* 0x000e220000000a00 */
[----:B------:R-:W0:Y:S01]  /*0020*/  LDCU.64 UR6, c[0x0][0x388] ;  /* 0x00007100ff0677ac */ /* 0x000e220008000a00 */
[----:B------:R-:W1:Y:S06]  /*0030*/  LDCU.64 UR4, c[0x0][0x358] ;  /* 0x00006b00ff0477ac */ /* 0x000e6c0008000a00 */
[----:B------:R-:W1:Y:S01]  /*0040*/  LDC.64 R4, c[0x0][0x380] ;  /* 0x0000e000ff047b82 */ /* 0x000e620000000a00 */
[----:B0-----:R-:W-:-:S07]  /*0050*/  DADD.RM R2, R2, UR6 ;  /* 0x0000000602027e29 */ /* 0x001fce0008004000 */
[----:B-1----:R-:W-:Y:S01]  /*0060*/  STG.E.64 desc[UR4][R4.64], R2 ;  /* 0x0000000204007986 */ /* 0x002fe2000c101b04 */
[----:B------:R-:W-:Y:S05]  /*0070*/  EXIT ;  /* 0x000000000000794d */ /* 0x000fea0003800000 */
.L_x_11:
        /* <DEDUP_REMOVED lines=16> */
.L_x_61:


//--------------------- .text._Z8_rnorm4dPddddd   --------------------------
	.section	.text._Z8_rnorm4dPddddd,"ax",@progbits
	.align	128
        .global         _Z8_rnorm4dPddddd
        .type           _Z8_rnorm4dPddddd,@function
        .size           _Z8_rnorm4dPddddd,(.L_x_62 - _Z8_rnorm4dPddddd)
        .other          _Z8_rnorm4dPddddd,@"STO_CUDA_ENTRY STV_DEFAULT"
_Z8_rnorm4dPddddd:
.text._Z8_rnorm4dPddddd:
[----:B------:R-:W-:Y:S01]  /*0000*/  LDC R1, c[0x0][0x37c] ;  /* 0x0000df00ff017b82 */ /* 0x000fe20000000800 */
[----:B------:R-:W0:Y:S07]  /*0010*/  LDCU.64 UR4, c[0x0][0x388] ;  /* 0x00007100ff0477ac */ /* 0x000e2e0008000a00 */
[----:B------:R-:W1:Y:S01]  /*0020*/  LDC.64 R8, c[0x0][0x390] ;  /* 0x0000e400ff087b82 */ /* 0x000e620000000a00 */
[----:B------:R-:W-:-:S07]  /*0030*/  IMAD.MOV.U32 R16, RZ, RZ, 0x0 ;  /* 0x00000000ff107424 */ /* 0x000fce00078e00ff */
[----:B------:R-:W2:Y:S01]  /*0040*/  LDC.64 R6, c[0x0][0x398] ;  /* 0x0000e600ff067b82 */ /* 0x000ea20000000a00 */
[----:B0-----:R-:W-:Y:S01]  /*0050*/  IMAD.U32 R2, RZ, RZ, UR4 ;  /* 0x00000004ff027e24 */ /* 0x001fe2000f8e00ff */
[----:B------:R-:W-:Y:S01]  /*0060*/  UMOV UR6, UR5 ;  /* 0x0000000500067c82 */ /* 0x000fe20008000000 */
[----:B------:R-:W-:Y:S02]  /*0070*/  IMAD.U32 R3, RZ, RZ, UR5 ;  /* 0x00000005ff037e24 */ /* 0x000fe4000f8e00ff */
[----:B-1----:R-:W-:-:S04]  /*0080*/  IMAD.MOV.U32 R0, RZ, RZ, R8 ;  /* 0x000000ffff007224 */ /* 0x002fc800078e0008 */
[----:B------:R-:W-:Y:S01]  /*0090*/  DSETP.MAX.AND P0, P1, |R2|, |R8|, PT ;  /* 0x400000080200722a */ /* 0x000fe2000390f200 */
[----:B------:R-:W-:-:S05]  /*00a0*/  IMAD.MOV.U32 R3, RZ, RZ, R9 ;  /* 0x000000ffff037224 */ /* 0x000fca00078e0009 */
[C---:B------:R-:W-:Y:S01]  /*00b0*/  FSEL R5, |R3|.reuse, |UR6|, !P0 ;  /* 0x4000000603057c08 */ /* 0x040fe2000c000200 */
[----:B------:R-:W-:Y:S01]  /*00c0*/  UMOV UR6, UR4 ;  /* 0x0000000400067c82 */ /* 0x000fe20008000000 */
[----:B--2---:R-:W-:Y:S01]  /*00d0*/  IMAD.MOV.U32 R11, RZ, RZ, R7 ;  /* 0x000000ffff0b7224 */ /* 0x004fe200078e0007 */
[----:B------:R-:W-:Y:S02]  /*00e0*/  SEL R2, R0, UR6, !P0 ;  /* 0x0000000600027c07 */ /* 0x000fe4000c000000 */
[----:B------:R-:W0:Y:S03]  /*00f0*/  LDCU.64 UR6, c[0x0][0x3a0] ;  /* 0x00007400ff0677ac */ /* 0x000e260008000a00 */
[----:B------:R-:W-:Y:S01]  /*0100*/  @P1 LOP3.LUT R5, R3, 0x80000, RZ, 0xfc, !PT ;  /* 0x0008000003051812 */ /* 0x000fe200078efcff */
[----:B------:R-:W-:-:S04]  /*0110*/  IMAD.MOV.U32 R10, RZ, RZ, R2 ;  /* 0x000000ffff0a7224 */ /* 0x000fc800078e0002 */
[----:B------:R-:W-:Y:S01]  /*0120*/  IMAD.MOV.U32 R3, RZ, RZ, R5 ;  /* 0x000000ffff037224 */ /* 0x000fe200078e0005 */
[----:B------:R-:W-:-:S03]  /*0130*/  MOV R5, R6 ;  /* 0x0000000600057202 */ /* 0x000fc60000000f00 */
[----:B------:R-:W-:Y:S02]  /*0140*/  IMAD.MOV.U32 R0, RZ, RZ, R3 ;  /* 0x000000ffff007224 */ /* 0x000fe400078e0003 */
[----:B------:R-:W-:Y:S01]  /*0150*/  DSETP.MAX.AND P0, P1, R2, |R6|, PT ;  /* 0x400000060200722a */ /* 0x000fe2000390f000 */
[----:B0-----:R-:W-:-:S05]  /*0160*/  UMOV UR8, UR7 ;  /* 0x0000000700087c82 */ /* 0x001fca0008000000 */
[----:B------:R-:W-:Y:S01]  /*0170*/  FSEL R13, R0, |R11|, P0 ;  /* 0x4000000b000d7208 */ /* 0x000fe20000000000 */
[----:B------:R-:W-:Y:S01]  /*0180*/  IMAD.MOV.U32 R0, RZ, RZ, R2 ;  /* 0x000000ffff007224 */ /* 0x000fe200078e0002 */
[----:B------:R-:W-:Y:S01]  /*0190*/  UMOV UR9, UR6 ;  /* 0x0000000600097c82 */ /* 0x000fe20008000000 */
[----:B------:R-:W-:-:S03]  /*01a0*/  IMAD.U32 R14, RZ, RZ, UR8 ;  /* 0x00000008ff0e7e24 */ /* 0x000fc6000f8e00ff */
[----:B------:R-:W-:Y:S01]  /*01b0*/  SEL R4, R0, R5, P0 ;  /* 0x0000000500047207 */ /* 0x000fe20000000000 */
[----:B------:R-:W-:Y:S01]  /*01c0*/  DSETP.MIN.AND P5, P0, R2, |R6|, PT ;  /* 0x400000060200722a */ /* 0x000fe200038a0000 */
[----:B------:R-:W-:Y:S01]  /*01d0*/  @P1 LOP3.LUT R13, R11, 0x80000, RZ, 0xfc, !PT ;  /* 0x000800000b0d1812 */ /* 0x000fe200078efcff */
[----:B------:R-:W-:Y:S01]  /*01e0*/  IMAD.MOV.U32 R11, RZ, RZ, R3 ;  /* 0x000000ffff0b7224 */ /* 0x000fe200078e0003 */
[----:B------:R-:W-:Y:S01]  /*01f0*/  MOV R3, UR5 ;  /* 0x0000000500037c02 */ /* 0x000fe20008000f00 */
[----:B------:R-:W-:Y:S02]  /*0200*/  IMAD.MOV.U32 R0, RZ, RZ, R7 ;  /* 0x000000ffff007224 */ /* 0x000fe400078e0007 */
[----:B------:R-:W-:Y:S02]  /*0210*/  IMAD.MOV.U32 R5, RZ, RZ, R13 ;  /* 0x000000ffff057224 */ /* 0x000fe400078e000d */
[----:B------:R-:W-:Y:S01]  /*0220*/  IMAD.U32 R2, RZ, RZ, UR4 ;  /* 0x00000004ff027e24 */ /* 0x000fe2000f8e00ff */
[----:B------:R-:W-:Y:S01]  /*0230*/  FSEL R11, R11, |R0|, P5 ;  /* 0x400000000b0b7208 */ /* 0x000fe20002800000 */
[----:B------:R-:W-:-:S02]  /*0240*/  IMAD.MOV.U32 R12, RZ, RZ, R5 ;  /* 0x000000ffff0c7224 */ /* 0x000fc400078e0005 */
[C---:B------:R-:W-:Y:S01]  /*0250*/  DSETP.MAX.AND P1, P2, R4.reuse, |UR6|, PT ;  /* 0x4000000604007e2a */ /* 0x040fe2000ba2f000 */
[----:B------:R-:W-:Y:S01]  /*0260*/  IMAD.MOV.U32 R13, RZ, RZ, R6 ;  /* 0x000000ffff0d7224 */ /* 0x000fe200078e0006 */
[----:B------:R-:W-:Y:S01]  /*0270*/  DSETP.MIN.AND P3, P4, R4, |UR6|, PT ;  /* 0x4000000604007e2a */ /* 0x000fe2000bc60000 */
[----:B------:R-:W-:Y:S01]  /*0280*/  @P0 LOP3.LUT R11, R0, 0x80000, RZ, 0xfc, !PT ;  /* 0x00080000000b0812 */ /* 0x000fe200078efcff */
[--C-:B------:R-:W-:Y:S02]  /*0290*/  IMAD.MOV.U32 R0, RZ, RZ, R4.reuse ;  /* 0x000000ffff007224 */ /* 0x100fe400078e0004 */
[----:B------:R-:W-:Y:S01]  /*02a0*/  FSEL R15, R12, |UR8|, P1 ;  /* 0x400000080c0f7c08 */ /* 0x000fe20008800000 */
[----:B------:R-:W-:Y:S01]  /*02b0*/  IMAD.MOV.U32 R12, RZ, RZ, R4 ;  /* 0x000000ffff0c7224 */ /* 0x000fe200078e0004 */
[----:B------:R-:W-:Y:S01]  /*02c0*/  SEL R10, R10, R13, P5 ;  /* 0x0000000d0a0a7207 */ /* 0x000fe20002800000 */
[----:B------:R-:W-:Y:S01]  /*02d0*/  DSETP.MIN.AND P5, P6, |R2|, |R8|, PT ;  /* 0x400000080200722a */ /* 0x000fe20003ea0200 */
[----:B------:R-:W-:-:S02]  /*02e0*/  SEL R2, R0, UR9, P1 ;  /* 0x0000000900027c07 */ /* 0x000fc40008800000 */
[----:B------:R-:W-:Y:S02]  /*02f0*/  MOV R0, R5 ;  /* 0x0000000500007202 */ /* 0x000fe40000000f00 */
[----:B------:R-:W-:Y:S02]  /*0300*/  @P2 LOP3.LUT R15, R14, 0x80000, RZ, 0xfc, !PT ;  /* 0x000800000e0f2812 */ /* 0x000fe400078efcff */
[----:B------:R-:W-:Y:S01]  /*0310*/  FSEL R13, R0, |UR8|, P3 ;  /* 0x40000008000d7c08 */ /* 0x000fe20009800000 */
[----:B------:R-:W-:Y:S01]  /*0320*/  UMOV UR8, UR6 ;  /* 0x0000000600087c82 */ /* 0x000fe20008000000 */
[----:B------:R-:W-:Y:S01]  /*0330*/  @P4 LOP3.LUT R13, R14, 0x80000, RZ, 0xfc, !PT ;  /* 0x000800000e0d4812 */ /* 0x000fe200078efcff */
[----:B------:R-:W-:Y:S01]  /*0340*/  IMAD.MOV.U32 R3, RZ, RZ, R15 ;  /* 0x000000ffff037224 */ /* 0x000fe200078e000f */
[----:B------:R-:W-:Y:S01]  /*0350*/  SEL R12, R12, UR8, P3 ;  /* 0x000000080c0c7c07 */ /* 0x000fe20009800000 */
[----:B------:R-:W-:Y:S01]  /*0360*/  IMAD.MOV.U32 R0, RZ, RZ, R9 ;  /* 0x000000ffff007224 */ /* 0x000fe200078e0009 */
[----:B------:R-:W-:-:S02]  /*0370*/  UMOV UR8, UR5 ;  /* 0x0000000500087c82 */ /* 0x000fc40008000000 */
[----:B------:R-:W-:Y:S01]  /*0380*/  LOP3.LUT R4, R3, 0xffc00000, RZ, 0xc0, !PT ;  /* 0xffc0000003047812 */ /* 0x000fe200078ec0ff */
[----:B------:R-:W-:Y:S01]  /*0390*/  DSETP.NEU.AND P1, PT, R2, +INF , PT ;  /* 0x7ff000000200742a */ /* 0x000fe20003f2d000 */
[----:B------:R-:W-:Y:S01]  /*03a0*/  FSEL R17, |R0|, |UR8|, !P5 ;  /* 0x4000000800117c08 */ /* 0x000fe2000e800200 */
[----:B------:R-:W-:Y:S01]  /*03b0*/  UMOV UR8, UR4 ;  /* 0x0000000400087c82 */ /* 0x000fe20008000000 */
[----:B------:R-:W-:Y:S01]  /*03c0*/  LOP3.LUT R5, R4, 0x7fd00000, RZ, 0x3c, !PT ;  /* 0x7fd0000004057812 */ /* 0x000fe200078e3cff */
[----:B------:R-:W-:Y:S01]  /*03d0*/  IMAD.MOV.U32 R4, RZ, RZ, RZ ;  /* 0x000000ffff047224 */ /* 0x000fe200078e00ff */
[----:B------:R-:W-:Y:S01]  /*03e0*/  @P6 LOP3.LUT R17, R0, 0x80000, RZ, 0xfc, !PT ;  /* 0x0008000000116812 */ /* 0x000fe200078efcff */
[----:B------:R-:W-:Y:S01]  /*03f0*/  IMAD.MOV.U32 R0, RZ, RZ, R8 ;  /* 0x000000ffff007224 */ /* 0x000fe200078e0008 */
[----:B------:R-:W-:Y:S01]  /*0400*/  DADD R8, |R8|, |UR4| ;  /* 0x4000000408087e29 */ /* 0x000fe20008000200 */
[----:B------:R-:W0:Y:S02]  /*0410*/  LDCU.64 UR4, c[0x0][0x358] ;  /* 0x00006b00ff0477ac */ /* 0x000e240008000a00 */
[----:B------:R-:W-:-:S02]  /*0420*/  DMUL R12, R12, R4 ;  /* 0x000000040c0c7228 */ /* 0x000fc40000000000 */
[----:B------:R-:W-:Y:S01]  /*0430*/  DMUL R14, R10, R4 ;  /* 0x000000040a0e7228 */ /* 0x000fe20000000000 */
[----:B------:R-:W-:Y:S02]  /*0440*/  SEL R10, R0, UR8, !P5 ;  /* 0x00000008000a7c07 */ /* 0x000fe4000e800000 */
[----:B------:R-:W-:Y:S01]  /*0450*/  DADD R8, R8, |R6| ;  /* 0x0000000008087229 */ /* 0x000fe20000000406 */
[----:B------:R-:W-:Y:S01]  /*0460*/  MOV R11, R17 ;  /* 0x00000011000b7202 */ /* 0x000fe20000000f00 */
[----:B------:R-:W-:Y:S01]  /*0470*/  IMAD.MOV.U32 R17, RZ, RZ, 0x3fd80000 ;  /* 0x3fd80000ff117424 */ /* 0x000fe200078e00ff */
[----:B------:R-:W-:-:S04]  /*0480*/  DMUL R12, R12, R12 ;  /* 0x0000000c0c0c7228 */ /* 0x000fc80000000000 */
[----:B------:R-:W-:Y:S02]  /*0490*/  DMUL R10, R10, R4 ;  /* 0x000000040a0a7228 */ /* 0x000fe40000000000 */
[----:B------:R-:W-:Y:S02]  /*04a0*/  DADD R8, R8, |UR6| ;  /* 0x4000000608087e29 */ /* 0x000fe40008000000 */
[----:B------:R-:W-:Y:S02]  /*04b0*/  DFMA R14, R14, R14, R12 ;  /* 0x0000000e0e0e722b */ /* 0x000fe4000000000c */
[----:B------:R-:W-:-:S04]  /*04c0*/  DMUL R12, R2, R4 ;  /* 0x00000004020c7228 */ /* 0x000fc80000000000 */
[----:B------:R-:W-:Y:S02]  /*04d0*/  DSETP.GT.AND P0, PT, R8, RZ, PT ;  /* 0x000000ff0800722a */ /* 0x000fe40003f04000 */
[----:B------:R-:W-:Y:S01]  /*04e0*/  DFMA R14, R10, R10, R14 ;  /* 0x0000000a0a0e722b */ /* 0x000fe2000000000e */
[----:B------:R-:W-:-:S07]  /*04f0*/  IMAD.MOV.U32 R10, RZ, RZ, RZ ;  /* 0x000000ffff0a7224 */ /* 0x000fce00078e00ff */
[----:B------:R-:W-:-:S06]  /*0500*/  DFMA R14, R12, R12, R14 ;  /* 0x0000000c0c0e722b */ /* 0x000fcc000000000e */
[----:B------:R-:W1:Y:S02]  /*0510*/  MUFU.RSQ64H R11, R15 ;  /* 0x0000000f000b7308 */ /* 0x000e640000001c00 */
[----:B-1----:R-:W-:-:S08]  /*0520*/  DMUL R12, R10, R10 ;  /* 0x0000000a0a0c7228 */ /* 0x002fd00000000000 */
[----:B------:R-:W-:-:S08]  /*0530*/  DFMA R12, R14, -R12, 1 ;  /* 0x3ff000000e0c742b */ /* 0x000fd0000000080c */
[----:B------:R-:W-:Y:S02]  /*0540*/  DFMA R6, R12, R16, 0.5 ;  /* 0x3fe000000c06742b */ /* 0x000fe40000000010 */
[----:B------:R-:W-:-:S08]  /*0550*/  DMUL R12, R10, R12 ;  /* 0x0000000c0a0c7228 */ /* 0x000fd00000000000 */
[----:B------:R-:W-:Y:S02]  /*0560*/  DFMA R6, R6, R12, R10 ;  /* 0x0000000c0606722b */ /* 0x000fe4000000000a */
[----:B------:R-:W0:Y:S01]  /*0570*/  LDC.64 R12, c[0x0][0x380] ;  /* 0x0000e000ff0c7b82 */ /* 0x000e220000000a00 */
[----:B------:R-:W-:-:S05]  /*0580*/  DADD R10, R8, +INF ;  /* 0x7ff00000080a7429 */ /* 0x000fca0000000000 */
[----:B------:R-:W-:-:S10]  /*0590*/  DMUL R6, R4, R6 ;  /* 0x0000000604067228 */ /* 0x000fd40000000000 */
[----:B------:R-:W-:Y:S02]  /*05a0*/  FSEL R2, R6, R10, P0 ;  /* 0x0000000a06027208 */ /* 0x000fe40000000000 */
[----:B------:R-:W-:Y:S02]  /*05b0*/  FSEL R6, R7, R11, P0 ;  /* 0x0000000b07067208 */ /* 0x000fe40000000000 */
[----:B------:R-:W-:Y:S02]  /*05c0*/  FSEL R2, R2, RZ, P1 ;  /* 0x000000ff02027208 */ /* 0x000fe40000800000 */
[----:B------:R-:W-:-:S05]  /*05d0*/  FSEL R3, R6, RZ, P1 ;  /* 0x000000ff06037208 */ /* 0x000fca0000800000 */
[----:B0-----:R-:W-:Y:S01]  /*05e0*/  STG.E.64 desc[UR4][R12.64], R2 ;  /* 0x000000020c007986 */ /* 0x001fe2000c101b04 */
[----:B------:R-:W-:Y:S05]  /*05f0*/  EXIT ;  /* 0x000000000000794d */ /* 0x000fea0003800000 */
.L_x_12:
        /* <DEDUP_REMOVED lines=16> */
.L_x_62:


//--------------------- .text._Z8_rnorm3dPdddd    --------------------------
	.section	.text._Z8_rnorm3dPdddd,"ax",@progbits
	.align	128
        .global         _Z8_rnorm3dPdddd
        .type           _Z8_rnorm3dPdddd,@function
        .size           _Z8_rnorm3dPdddd,(.L_x_63 - _Z8_rnorm3dPdddd)
        .other          _Z8_rnorm3dPdddd,@"STO_CUDA_ENTRY STV_DEFAULT"
_Z8_rnorm3dPdddd:
.text._Z8_rnorm3dPdddd:
[----:B------:R-:W-:Y:S01]  /*0000*/  LDC R1, c[0x0][0x37c] ;  /* 0x0000df00ff017b82 */ /* 0x000fe20000000800 */
[----:B------:R-:W0:Y:S07]  /*0010*/  LDCU.64 UR4, c[0x0][0x388] ;  /* 0x00007100ff0477ac */ /* 0x000e2e0008000a00 */
[----:B------:R-:W1:Y:S01]  /*0020*/  LDC.64 R8, c[0x0][0x390] ;  /* 0x0000e400ff087b82 */ /* 0x000e620000000a00 */
[----:B------:R-:W-:Y:S02]  /*0030*/  IMAD.MOV.U32 R16, RZ, RZ, 0x0 ;  /* 0x00000000ff107424 */ /* 0x000fe400078e00ff */
[----:B------:R-:W-:-:S05]  /*0040*/  IMAD.MOV.U32 R17, RZ, RZ, 0x3fd80000 ;  /* 0x3fd80000ff117424 */ /* 0x000fca00078e00ff */
[----:B------:R-:W2:Y:S01]  /*0050*/  LDC.64 R6, c[0x0][0x398] ;  /* 0x0000e600ff067b82 */ /* 0x000ea20000000a00 */
[----:B0-----:R-:W-:Y:S01]  /*0060*/  IMAD.U32 R2, RZ, RZ, UR4 ;  /* 0x00000004ff027e24 */ /* 0x001fe2000f8e00ff */
[----:B------:R-:W-:Y:S01]  /*0070*/  UMOV UR6, UR5 ;  /* 0x0000000500067c82 */ /* 0x000fe20008000000 */
[----:B------:R-:W-:Y:S01]  /*0080*/  IMAD.U32 R3, RZ, RZ, UR5 ;  /* 0x00000005ff037e24 */ /* 0x000fe2000f8e00ff */
[----:B------:R-:W-:Y:S01]  /*0090*/  UMOV UR7, UR5 ;  /* 0x0000000500077c82 */ /* 0x000fe20008000000 */
[----:B-1----:R-:W-:-:S04]  /*00a0*/  IMAD.MOV.U32 R0, RZ, RZ, R8 ;  /* 0x000000ffff007224 */ /* 0x002fc800078e0008 */
[----:B------:R-:W-:Y:S01]  /*00b0*/  DSETP.MAX.AND P0, P1, |R2|, |R8|, PT ;  /* 0x400000080200722a */ /* 0x000fe2000390f200 */
[----:B------:R-:W-:-:S05]  /*00c0*/  IMAD.MOV.U32 R2, RZ, RZ, R9 ;  /* 0x000000ffff027224 */ /* 0x000fca00078e0009 */
[----:B------:R-:W-:Y:S01]  /*00d0*/  FSEL R5, |R2|, |UR6|, !P0 ;  /* 0x4000000602057c08 */ /* 0x000fe2000c000200 */
[----:B------:R-:W-:Y:S01]  /*00e0*/  UMOV UR6, UR4 ;  /* 0x0000000400067c82 */ /* 0x000fe20008000000 */
[----:B--2---:R-:W-:Y:S01]  /*00f0*/  IMAD.MOV.U32 R11, RZ, RZ, R7 ;  /* 0x000000ffff0b7224 */ /* 0x004fe200078e0007 */
[----:B------:R-:W-:-:S05]  /*0100*/  SEL R4, R0, UR6, !P0 ;  /* 0x0000000600047c07 */ /* 0x000fca000c000000 */
[----:B------:R-:W-:Y:S01]  /*0110*/  @P1 LOP3.LUT R5, R2, 0x80000, RZ, 0xfc, !PT ;  /* 0x0008000002051812 */ /* 0x000fe200078efcff */
[----:B------:R-:W-:-:S04]  /*0120*/  IMAD.U32 R2, RZ, RZ, UR4 ;  /* 0x00000004ff027e24 */ /* 0x000fc8000f8e00ff */
[----:B------:R-:W-:Y:S01]  /*0130*/  IMAD.MOV.U32 R0, RZ, RZ, R5 ;  /* 0x000000ffff007224 */ /* 0x000fe200078e0005 */
[C-C-:B------:R-:W-:Y:S02]  /*0140*/  DSETP.MAX.AND P4, P5, R4.reuse, |R6|.reuse, PT ;  /* 0x400000060400722a */ /* 0x140fe40003d8f000 */
[----:B------:R-:W-:Y:S02]  /*0150*/  DSETP.MIN.AND P2, P3, R4, |R6|, PT ;  /* 0x400000060400722a */ /* 0x000fe40003b40000 */
[----:B------:R-:W-:Y:S02]  /*0160*/  DSETP.MIN.AND P0, P1, |R2|, |R8|, PT ;  /* 0x400000080200722a */ /* 0x000fe40003900200 */
[----:B------:R-:W-:Y:S01]  /*0170*/  FSEL R15, R0, |R11|, P4 ;  /* 0x4000000b000f7208 */ /* 0x000fe20002000000 */
[----:B------:R-:W-:Y:S02]  /*0180*/  IMAD.MOV.U32 R3, RZ, RZ, R6 ;  /* 0x000000ffff037224 */ /* 0x000fe400078e0006 */
[----:B------:R-:W-:-:S03]  /*0190*/  IMAD.MOV.U32 R0, RZ, RZ, R4 ;  /* 0x000000ffff007224 */ /* 0x000fc600078e0004 */
[-C--:B------:R-:W-:Y:S02]  /*01a0*/  SEL R12, R4, R3.reuse, P2 ;  /* 0x00000003040c7207 */ /* 0x080fe40001000000 */
[----:B------:R-:W-:Y:S02]  /*01b0*/  @P5 LOP3.LUT R15, R11, 0x80000, RZ, 0xfc, !PT ;  /* 0x000800000b0f5812 */ /* 0x000fe400078efcff */
[----:B------:R-:W-:Y:S01]  /*01c0*/  SEL R2, R0, R3, P4 ;  /* 0x0000000300027207 */ /* 0x000fe20002000000 */
[----:B------:R-:W-:Y:S02]  /*01d0*/  IMAD.MOV.U32 R0, RZ, RZ, R5 ;  /* 0x000000ffff007224 */ /* 0x000fe400078e0005 */
[----:B------:R-:W-:-:S03]  /*01e0*/  IMAD.MOV.U32 R3, RZ, RZ, R15 ;  /* 0x000000ffff037224 */ /* 0x000fc600078e000f */
[----:B------:R-:W-:Y:S01]  /*01f0*/  FSEL R13, R0, |R11|, P2 ;  /* 0x4000000b000d7208 */ /* 0x000fe20001000000 */
[----:B------:R-:W-:Y:S01]  /*0200*/  IMAD.MOV.U32 R0, RZ, RZ, R8 ;  /* 0x000000ffff007224 */ /* 0x000fe200078e0008 */
[----:B------:R-:W-:Y:S02]  /*0210*/  LOP3.LUT R4, R3, 0xffc00000, RZ, 0xc0, !PT ;  /* 0xffc0000003047812 */ /* 0x000fe400078ec0ff */
[----:B------:R-:W-:Y:S01]  /*0220*/  @P3 LOP3.LUT R13, R11, 0x80000, RZ, 0xfc, !PT ;  /* 0x000800000b0d3812 */ /* 0x000fe200078efcff */
[----:B------:R-:W-:Y:S01]  /*0230*/  IMAD.MOV.U32 R11, RZ, RZ, R9 ;  /* 0x000000ffff0b7224 */ /* 0x000fe200078e0009 */
[----:B------:R-:W-:Y:S01]  /*0240*/  LOP3.LUT R5, R4, 0x7fd00000, RZ, 0x3c, !PT ;  /* 0x7fd0000004057812 */ /* 0x000fe200078e3cff */
[----:B------:R-:W-:Y:S01]  /*0250*/  IMAD.MOV.U32 R4, RZ, RZ, RZ ;  /* 0x000000ffff047224 */ /* 0x000fe200078e00ff */
[----:B------:R-:W-:Y:S01]  /*0260*/  SEL R10, R0, UR6, !P0 ;  /* 0x00000006000a7c07 */ /* 0x000fe2000c000000 */
[----:B------:R-:W-:Y:S01]  /*0270*/  DADD R8, |R8|, |UR4| ;  /* 0x4000000408087e29 */ /* 0x000fe20008000200 */
[C---:B------:R-:W-:Y:S01]  /*0280*/  FSEL R15, |R11|.reuse, |UR7|, !P0 ;  /* 0x400000070b0f7c08 */ /* 0x040fe2000c000200 */
[----:B------:R-:W0:Y:S01]  /*0290*/  LDCU.64 UR4, c[0x0][0x358] ;  /* 0x00006b00ff0477ac */ /* 0x000e220008000a00 */
[----:B------:R-:W-:Y:S01]  /*02a0*/  @P1 LOP3.LUT R15, R11, 0x80000, RZ, 0xfc, !PT ;  /* 0x000800000b0f1812 */ /* 0x000fe200078efcff */
[----:B------:R-:W-:-:S02]  /*02b0*/  DMUL R12, R12, R4 ;  /* 0x000000040c0c7228 */ /* 0x000fc40000000000 */
[----:B------:R-:W-:Y:S02]  /*02c0*/  DSETP.NEU.AND P1, PT, R2, +INF , PT ;  /* 0x7ff000000200742a */ /* 0x000fe40003f2d000 */
[----:B------:R-:W-:Y:S01]  /*02d0*/  IMAD.MOV.U32 R11, RZ, RZ, R15 ;  /* 0x000000ffff0b7224 */ /* 0x000fe200078e000f */
[----:B------:R-:W-:-:S03]  /*02e0*/  DADD R8, R8, |R6| ;  /* 0x0000000008087229 */ /* 0x000fc60000000406 */
[----:B------:R-:W-:Y:S02]  /*02f0*/  DMUL R14, R12, R12 ;  /* 0x0000000c0c0e7228 */ /* 0x000fe40000000000 */
[-C--:B------:R-:W-:Y:S02]  /*0300*/  DMUL R10, R10, R4.reuse ;  /* 0x000000040a0a7228 */ /* 0x080fe40000000000 */
[----:B------:R-:W-:Y:S02]  /*0310*/  DMUL R12, R2, R4 ;  /* 0x00000004020c7228 */ /* 0x000fe40000000000 */
[C---:B------:R-:W-:Y:S02]  /*0320*/  DADD R6, R8.reuse, +INF ;  /* 0x7ff0000008067429 */ /* 0x040fe40000000000 */
        /* <DEDUP_REMOVED lines=9> */
[----:B------:R-:W-:Y:S01]  /*03c0*/  DFMA R12, R16, R12, R10 ;  /* 0x0000000c100c722b */ /* 0x000fe2000000000a */
[----:B------:R-:W0:Y:S07]  /*03d0*/  LDC.64 R10, c[0x0][0x380] ;  /* 0x0000e000ff0a7b82 */ /* 0x000e2e0000000a00 */
[----:B------:R-:W-:-:S10]  /*03e0*/  DMUL R12, R4, R12 ;  /* 0x0000000c040c7228 */ /* 0x000fd40000000000 */
[----:B------:R-:W-:Y:S02]  /*03f0*/  FSEL R2, R12, R6, P0 ;  /* 0x000000060c027208 */ /* 0x000fe40000000000 */
[----:B------:R-:W-:Y:S02]  /*0400*/  FSEL R6, R13, R7, P0 ;  /* 0x000000070d067208 */ /* 0x000fe40000000000 */
[----:B------:R-:W-:Y:S02]  /*0410*/  FSEL R2, R2, RZ, P1 ;  /* 0x000000ff02027208 */ /* 0x000fe40000800000 */
[----:B------:R-:W-:-:S05]  /*0420*/  FSEL R3, R6, RZ, P1 ;  /* 0x000000ff06037208 */ /* 0x000fca0000800000 */
[----:B0-----:R-:W-:Y:S01]  /*0430*/  STG.E.64 desc[UR4][R10.64], R2 ;  /* 0x000000020a007986 */ /* 0x001fe2000c101b04 */
[----:B------:R-:W-:Y:S05]  /*0440*/  EXIT ;  /* 0x000000000000794d */ /* 0x000fea0003800000 */
.L_x_13:
        /* <DEDUP_REMOVED lines=11> */
.L_x_63:


//--------------------- .text._Z6_rnormPdiPKd     --------------------------
	.section	.text._Z6_rnormPdiPKd,"ax",@progbits
	.align	128
        .global         _Z6_rnormPdiPKd
        .type           _Z6_rnormPdiPKd,@function
        .size           _Z6_rnormPdiPKd,(.L_x_49 - _Z6_rnormPdiPKd)
        .other          _Z6_rnormPdiPKd,@"STO_CUDA_ENTRY STV_DEFAULT"
_Z6_rnormPdiPKd:
.text._Z6_rnormPdiPKd:
[----:B------:R-:W-:Y:S08]  /*0000*/  LDC R1, c[0x0][0x37c] ;  /* 0x0000df00ff017b82 */ /* 0x000ff00000000800 */
[----:B------:R-:W0:Y:S01]  /*0010*/  LDC.64 R4, c[0x0][0x390] ;  /* 0x0000e400ff047b82 */ /* 0x000e220000000a00 */
[----:B------:R-:W0:Y:S01]  /*0020*/  LDCU.64 UR10, c[0x0][0x358] ;  /* 0x00006b00ff0a77ac */ /* 0x000e220008000a00 */
[----:B------:R-:W1:Y:S01]  /*0030*/  LDCU UR8, c[0x0][0x388] ;  /* 0x00007100ff0877ac */ /* 0x000e620008000800 */
[----:B0-----:R-:W2:Y:S01]  /*0040*/  LDG.E.64 R4, desc[UR10][R4.64] ;  /* 0x0000000a04047981 */ /* 0x001ea2000c1e1b00 */
[----:B-1----:R-:W-:Y:S01]  /*0050*/  UISETP.GE.AND UP0, UPT, UR8, 0x2, UPT ;  /* 0x000000020800788c */ /* 0x002fe2000bf06270 */
[----:B--2---:R-:W-:-:S08]  /*0060*/  DADD R2, -RZ, |R4| ;  /* 0x00000000ff027229 */ /* 0x004fd00000000504 */
[----:B------:R-:W-:Y:S05]  /*0070*/  BRA.U !UP0, `(.L_x_14) ;  /* 0x0000001108747547 */ /* 0x000fea000b800000 */
[----:B------:R-:W-:Y:S01]  /*0080*/  UIADD3 UR5, UPT, UPT, UR8, -0x2, URZ ;  /* 0xfffffffe08057890 */ /* 0x000fe2000fffe0ff */
[----:B------:R-:W-:Y:S01]  /*0090*/  IMAD.MOV.U32 R0, RZ, RZ, 0x1 ;  /* 0x00000001ff007424 */ /* 0x000fe200078e00ff */
[----:B------:R-:W-:Y:S02]  /*00a0*/  UIADD3 UR4, UPT, UPT, UR8, -0x1, URZ ;  /* 0xffffffff08047890 */ /* 0x000fe4000fffe0ff */
[----:B------:R-:W-:Y:S02]  /*00b0*/  UISETP.GE.U32.AND UP0, UPT, UR5, 0xf, UPT ;  /* 0x0000000f0500788c */ /* 0x000fe4000bf06070 */
[----:B------:R-:W-:-:S07]  /*00c0*/  ULOP3.LUT UR9, UR4, 0xf, URZ, 0xc0, !UPT ;  /* 0x0000000f04097892 */ /* 0x000fce000f8ec0ff */
[----:B------:R-:W-:Y:S05]  /*00d0*/  BRA.U !UP0, `(.L_x_15) ;  /* 0x0000000908407547 */ /* 0x000fea000b800000 */
[----:B------:R-:W0:Y:S01]  /*00e0*/  LDCU.64 UR6, c[0x0][0x390] ;  /* 0x00007200ff0677ac */ /* 0x000e220008000a00 */
[----:B------:R-:W-:Y:S01]  /*00f0*/  IMAD.MOV.U32 R0, RZ, RZ, RZ ;  /* 0x000000ffff007224 */ /* 0x000fe200078e00ff */
[----:B------:R-:W-:-:S04]  /*0100*/  ULOP3.LUT UR5, UR4, 0xfffffff0, URZ, 0xc0, !UPT ;  /* 0xfffffff004057892 */ /* 0x000fc8000f8ec0ff */
[----:B------:R-:W-:Y:S02]  /*0110*/  UIADD3 UR5, UPT, UPT, -UR5, URZ, URZ ;  /* 0x000000ff05057290 */ /* 0x000fe4000fffe1ff */
[----:B0-----:R-:W-:-:S04]  /*0120*/  UIADD3 UR6, UP0, UPT, UR6, 0x40, URZ ;  /* 0x0000004006067890 */ /* 0x001fc8000ff1e0ff */
[----:B------:R-:W-:Y:S02]  /*0130*/  UIADD3.X UR7, UPT, UPT, URZ, UR7, URZ, UP0, !UPT ;  /* 0x00000007ff077290 */ /* 0x000fe400087fe4ff */
[----:B------:R-:W-:-:S04]  /*0140*/  IMAD.U32 R4, RZ, RZ, UR6 ;  /* 0x00000006ff047e24 */ /* 0x000fc8000f8e00ff */
[----:B------:R-:W-:-:S07]  /*0150*/  IMAD.U32 R5, RZ, RZ, UR7 ;  /* 0x00000007ff057e24 */ /* 0x000fce000f8e00ff */
.L_x_16:
[----:B------:R-:W2:Y:S04]  /*0160*/  LDG.E.64 R18, desc[UR10][R4.64+-0x38] ;  /* 0xffffc80a04127981 */ /* 0x000ea8000c1e1b00 */
[----:B------:R-:W3:Y:S04]  /*0170*/  LDG.E.64 R24, desc[UR10][R4.64+-0x30] ;  /* 0xffffd00a04187981 */ /* 0x000ee8000c1e1b00 */
[----:B------:R-:W4:Y:S04]  /*0180*/  LDG.E.64 R22, desc[UR10][R4.64+-0x28] ;  /* 0xffffd80a04167981 */ /* 0x000f28000c1e1b00 */
[----:B------:R-:W5:Y:S04]  /*0190*/  LDG.E.64 R20, desc[UR10][R4.64+-0x20] ;  /* 0xffffe00a04147981 */ /* 0x000f68000c1e1b00 */
[----:B------:R-:W5:Y:S04]  /*01a0*/  LDG.E.64 R8, desc[UR10][R4.64+-0x18] ;  /* 0xffffe80a04087981 */ /* 0x000f68000c1e1b00 */
[----:B------:R-:W5:Y:S04]  /*01b0*/  LDG.E.64 R6, desc[UR10][R4.64+-0x10] ;  /* 0xfffff00a04067981 */ /* 0x000f68000c1e1b00 */
[----:B------:R-:W5:Y:S04]  /*01c0*/  LDG.E.64 R16, desc[UR10][R4.64+-0x8] ;  /* 0xfffff80a04107981 */ /* 0x000f68000c1e1b00 */
[----:B------:R-:W5:Y:S04]  /*01d0*/  LDG.E.64 R14, desc[UR10][R4.64] ;  /* 0x0000000a040e7981 */ /* 0x000f68000c1e1b00 */
[----:B------:R-:W5:Y:S04]  /*01e0*/  LDG.E.64 R12, desc[UR10][R4.64+0x8] ;  /* 0x0000080a040c7981 */ /* 0x000f68000c1e1b00 */
[----:B------:R-:W5:Y:S01]  /*01f0*/  LDG.E.64 R10, desc[UR10][R4.64+0x10] ;  /* 0x0000100a040a7981 */ /* 0x000f62000c1e1b00 */
[----:B------:R-:W-:-:S02]  /*0200*/  IMAD.MOV.U32 R26, RZ, RZ, R3 ;  /* 0x000000ffff1a7224 */ /* 0x000fc400078e0003 */
[----:B------:R-:W-:Y:S01]  /*0210*/  IMAD.MOV.U32 R27, RZ, RZ, R2 ;  /* 0x000000ffff1b7224 */ /* 0x000fe200078e0002 */
[----:B--2---:R-:W-:Y:S01]  /*0220*/  DSETP.MAX.AND P0, P1, |R18|, R2, PT ;  /* 0x000000021200722a */ /* 0x004fe2000390f200 */
[----:B------:R-:W-:Y:S02]  /*0230*/  IMAD.MOV.U32 R2, RZ, RZ, R18 ;  /* 0x000000ffff027224 */ /* 0x000fe400078e0012 */
[----:B------:R-:W-:Y:S02]  /*0240*/  IMAD.MOV.U32 R3, RZ, RZ, R19 ;  /* 0x000000ffff037224 */ /* 0x000fe400078e0013 */
[----:B------:R-:W2:Y:S01]  /*0250*/  LDG.E.64 R18, desc[UR10][R4.64+0x18] ;  /* 0x0000180a04127981 */ /* 0x000ea2000c1e1b00 */
[----:B------:R-:W-:Y:S02]  /*0260*/  SEL R2, R2, R27, P0 ;  /* 0x0000001b02027207 */ /* 0x000fe40000000000 */
[----:B------:R-:W-:-:S06]  /*0270*/  FSEL R3, |R3|, R26, P0 ;  /* 0x0000001a03037208 */ /* 0x000fcc0000000200 */
[----:B------:R-:W-:Y:S01]  /*0280*/  @P1 LOP3.LUT R3, R26, 0x80000, RZ, 0xfc, !PT ;  /* 0x000800001a031812 */ /* 0x000fe200078efcff */
[----:B------:R-:W-:-:S05]  /*0290*/  IMAD.MOV.U32 R27, RZ, RZ, R2 ;  /* 0x000000ffff1b7224 */ /* 0x000fca00078e0002 */
[----:B---3--:R-:W-:Y:S01]  /*02a0*/  DSETP.MAX.AND P0, P1, R2, |R24|, PT ;  /* 0x400000180200722a */ /* 0x008fe2000390f000 */
[----:B------:R-:W-:Y:S02]  /*02b0*/  IMAD.MOV.U32 R2, RZ, RZ, R24 ;  /* 0x000000ffff027224 */ /* 0x000fe400078e0018 */
[----:B------:R-:W-:-:S03]  /*02c0*/  IMAD.MOV.U32 R26, RZ, RZ, R3 ;  /* 0x000000ffff1a7224 */ /* 0x000fc600078e0003 */
[----:B------:R-:W-:Y:S02]  /*02d0*/  SEL R24, R27, R2, P0 ;  /* 0x000000021b187207 */ /* 0x000fe40000000000 */
[----:B------:R-:W3:Y:S01]  /*02e0*/  LDG.E.64 R2, desc[UR10][R4.64+0x20] ;  /* 0x0000200a04027981 */ /* 0x000ee2000c1e1b00 */
[----:B------:R-:W-:-:S05]  /*02f0*/  FSEL R27, R26, |R25|, P0 ;  /* 0x400000191a1b7208 */ /* 0x000fca0000000000 */
[----:B------:R-:W-:-:S05]  /*0300*/  @P1 LOP3.LUT R27, R25, 0x80000, RZ, 0xfc, !PT ;  /* 0x00080000191b1812 */ /* 0x000fca00078efcff */
[----:B------:R-:W-:Y:S02]  /*0310*/  IMAD.MOV.U32 R25, RZ, RZ, R27 ;  /* 0x000000ffff197224 */ /* 0x000fe400078e001b */
[----:B------:R-:W-:Y:S02]  /*0320*/  IMAD.MOV.U32 R27, RZ, RZ, R24 ;  /* 0x000000ffff1b7224 */ /* 0x000fe400078e0018 */
[----:B----4-:R-:W-:Y:S02]  /*0330*/  IMAD.MOV.U32 R26, RZ, RZ, R23 ;  /* 0x000000ffff1a7224 */ /* 0x010fe400078e0017 */
[----:B------:R-:W-:Y:S01]  /*0340*/  DSETP.MAX.AND P0, P1, R24, |R22|, PT ;  /* 0x400000161800722a */ /* 0x000fe2000390f000 */
[----:B------:R-:W-:Y:S02]  /*0350*/  IMAD.MOV.U32 R24, RZ, RZ, R22 ;  /* 0x000000ffff187224 */ /* 0x000fe400078e0016 */
[----:B------:R-:W4:Y:S03]  /*0360*/  LDG.E.64 R22, desc[UR10][R4.64+0x28] ;  /* 0x0000280a04167981 */ /* 0x000f26000c1e1b00 */
[----:B------:R-:W-:-:S02]  /*0370*/  FSEL R25, R25, |R26|, P0 ;  /* 0x4000001a19197208 */ /* 0x000fc40000000000 */
[----:B------:R-:W-:-:S06]  /*0380*/  SEL R24, R27, R24, P0 ;  /* 0x000000181b187207 */ /* 0x000fcc0000000000 */
[----:B------:R-:W-:Y:S01]  /*0390*/  @P1 LOP3.LUT R25, R26, 0x80000, RZ, 0xfc, !PT ;  /* 0x000800001a191812 */ /* 0x000fe200078efcff */
[----:B------:R-:W-:Y:S02]  /*03a0*/  IMAD.MOV.U32 R27, RZ, RZ, R24 ;  /* 0x000000ffff1b7224 */ /* 0x000fe400078e0018 */
[----:B-----5:R-:W-:-:S03]  /*03b0*/  IMAD.MOV.U32 R26, RZ, RZ, R21 ;  /* 0x000000ffff1a7224 */ /* 0x020fc600078e0015 */
[----:B------:R-:W-:Y:S01]  /*03c0*/  DSETP.MAX.AND P0, P1, R24, |R20|, PT ;  /* 0x400000141800722a */ /* 0x000fe2000390f000 */
[----:B------:R-:W-:Y:S02]  /*03d0*/  MOV R24, R20 ;  /* 0x0000001400187202 */ /* 0x000fe40000000f00 */
[----:B------:R-:W5:Y:S03]  /*03e0*/  LDG.E.64 R20, desc[UR10][R4.64+0x30] ;  /* 0x0000300a04147981 */ /* 0x000f66000c1e1b00 */
[----:B------:R-:W-:Y:S02]  /*03f0*/  FSEL R25, R25, |R26|, P0 ;  /* 0x4000001a19197208 */ /* 0x000fe40000000000 */
[----:B------:R-:W-:-:S06]  /*0400*/  SEL R24, R27, R24, P0 ;  /* 0x000000181b187207 */ /* 0x000fcc0000000000 */
[----:B------:R-:W-:Y:S01]  /*0410*/  @P1 LOP3.LUT R25, R26, 0x80000, RZ, 0xfc, !PT ;  /* 0x000800001a191812 */ /* 0x000fe200078efcff */
[----:B------:R-:W-:Y:S02]  /*0420*/  IMAD.MOV.U32 R27, RZ, RZ, R24 ;  /* 0x000000ffff1b7224 */ /* 0x000fe400078e0018 */
[----:B------:R-:W-:-:S03]  /*0430*/  IMAD.MOV.U32 R26, RZ, RZ, R9 ;  /* 0x000000ffff1a7224 */ /* 0x000fc600078e0009 */
[----:B------:R-:W-:Y:S01]  /*0440*/  DSETP.MAX.AND P0, P1, R24, |R8|, PT ;  /* 0x400000081800722a */ /* 0x000fe2000390f000 */
[----:B------:R-:W-:Y:S02]  /*0450*/  IMAD.MOV.U32 R24, RZ, RZ, R8 ;  /* 0x000000ffff187224 */ /* 0x000fe400078e0008 */
[----:B------:R-:W5:Y:S03]  /*0460*/  LDG.E.64 R8, desc[UR10][R4.64+0x38] ;  /* 0x0000380a04087981 */ /* 0x000f66000c1e1b00 */
[----:B------:R-:W-:Y:S02]  /*0470*/  FSEL R25, R25, |R26|, P0 ;  /* 0x4000001a19197208 */ /* 0x000fe40000000000 */
[----:B------:R-:W-:-:S06]  /*0480*/  SEL R24, R27, R24, P0 ;  /* 0x000000181b187207 */ /* 0x000fcc0000000000 */
[----:B------:R-:W-:Y:S01]  /*0490*/  @P1 LOP3.LUT R25, R26, 0x80000, RZ, 0xfc, !PT ;  /* 0x000800001a191812 */ /* 0x000fe200078efcff */
[----:B------:R-:W-:-:S05]  /*04a0*/  IMAD.MOV.U32 R27, RZ, RZ, R24 ;  /* 0x000000ffff1b7224 */ /* 0x000fca00078e0018 */
[----:B------:R-:W-:Y:S01]  /*04b0*/  DSETP.MAX.AND P0, P1, R24, |R6|, PT ;  /* 0x400000061800722a */ /* 0x000fe2000390f000 */
[----:B------:R-:W-:Y:S02]  /*04c0*/  IMAD.MOV.U32 R24, RZ, RZ, R6 ;  /* 0x000000ffff187224 */ /* 0x000fe400078e0006 */
[----:B------:R-:W-:-:S03]  /*04d0*/  IMAD.MOV.U32 R26, RZ, RZ, R25 ;  /* 0x000000ffff1a7224 */ /* 0x000fc600078e0019 */
[----:B------:R-:W-:Y:S02]  /*04e0*/  SEL R6, R27, R24, P0 ;  /* 0x000000181b067207 */ /* 0x000fe40000000000 */
[----:B------:R-:W5:Y:S01]  /*04f0*/  LDG.E.64 R24, desc[UR10][R4.64+0x40] ;  /* 0x0000400a04187981 */ /* 0x000f62000c1e1b00 */
[----:B------:R-:W-:-:S05]  /*0500*/  FSEL R27, R26, |R7|, P0 ;  /* 0x400000071a1b7208 */ /* 0x000fca0000000000 */
[----:B------:R-:W-:-:S05]  /*0510*/  @P1 LOP3.LUT R27, R7, 0x80000, RZ, 0xfc, !PT ;  /* 0x00080000071b1812 */ /* 0x000fca00078efcff */
[----:B------:R-:W-:-:S06]  /*0520*/  IMAD.MOV.U32 R7, RZ, RZ, R27 ;  /* 0x000000ffff077224 */ /* 0x000fcc00078e001b */
[----:B------:R-:W-:Y:S01]  /*0530*/  DSETP.MAX.AND P0, P1, R6, |R16|, PT ;  /* 0x400000100600722a */ /* 0x000fe2000390f000 */
[----:B------:R-:W-:Y:S02]  /*0540*/  IMAD.MOV.U32 R26, RZ, RZ, R6 ;  /* 0x000000ffff1a7224 */ /* 0x000fe400078e0006 */
[----:B------:R-:W-:-:S03]  /*0550*/  IMAD.MOV.U32 R27, RZ, RZ, R16 ;  /* 0x000000ffff1b7224 */ /* 0x000fc600078e0010 */
[----:B------:R-:W-:Y:S02]  /*0560*/  FSEL R7, R7, |R17|, P0 ;  /* 0x4000001107077208 */ /* 0x000fe40000000000 */
[----:B------:R-:W-:-:S06]  /*0570*/  SEL R26, R26, R27, P0 ;  /* 0x0000001b1a1a7207 */ /* 0x000fcc0000000000 */
[----:B------:R-:W-:-:S05]  /*0580*/  @P1 LOP3.LUT R7, R17, 0x80000, RZ, 0xfc, !PT ;  /* 0x0008000011071812 */ /* 0x000fca00078efcff */
[----:B------:R-:W-:-:S06]  /*0590*/  IMAD.MOV.U32 R27, RZ, RZ, R7 ;  /* 0x000000ffff1b7224 */ /* 0x000fcc00078e0007 */
[----:B------:R-:W-:Y:S01]  /*05a0*/  DSETP.MAX.AND P0, P1, R26, |R14|, PT ;  /* 0x4000000e1a00722a */ /* 0x000fe2000390f000 */
[----:B------:R-:W-:Y:S02]  /*05b0*/  IMAD.MOV.U32 R16, RZ, RZ, R15 ;  /* 0x000000ffff107224 */ /* 0x000fe400078e000f */
[----:B------:R-:W-:-:S03]  /*05c0*/  IMAD.MOV.U32 R6, RZ, RZ, R26 ;  /* 0x000000ffff067224 */ /* 0x000fc600078e001a */
[----:B------:R-:W-:Y:S02]  /*05d0*/  FSEL R7, R27, |R16|, P0 ;  /* 0x400000101b077208 */ /* 0x000fe40000000000 */
[----:B------:R-:W-:-:S06]  /*05e0*/  SEL R6, R6, R14, P0 ;  /* 0x0000000e06067207 */ /* 0x000fcc0000000000 */
[----:B------:R-:W-:-:S06]  /*05f0*/  @P1 LOP3.LUT R7, R16, 0x80000, RZ, 0xfc, !PT ;  /* 0x0008000010071812 */ /* 0x000fcc00078efcff */
[----:B------:R-:W-:Y:S01]  /*0600*/  DSETP.MAX.AND P0, P1, R6, |R12|, PT ;  /* 0x4000000c0600722a */ /* 0x000fe2000390f000 */
[----:B------:R-:W-:Y:S01]  /*0610*/  IMAD.MOV.U32 R15, RZ, RZ, R13 ;  /* 0x000000ffff0f7224 */ /* 0x000fe200078e000d */
[----:B------:R-:W-:-:S04]  /*0620*/  MOV R14, R7 ;  /* 0x00000007000e7202 */ /* 0x000fc80000000f00 */
[----:B------:R-:W-:Y:S02]  /*0630*/  FSEL R17, R14, |R15|, P0 ;  /* 0x4000000f0e117208 */ /* 0x000fe40000000000 */
[----:B------:R-:W-:-:S06]  /*0640*/  SEL R6, R6, R12, P0 ;  /* 0x0000000c06067207 */ /* 0x000fcc0000000000 */
[----:B------:R-:W-:-:S05]  /*0650*/  @P1 LOP3.LUT R17, R15, 0x80000, RZ, 0xfc, !PT ;  /* 0x000800000f111812 */ /* 0x000fca00078efcff */
[----:B------:R-:W-:-:S06]  /*0660*/  IMAD.MOV.U32 R7, RZ, RZ, R17 ;  /* 0x000000ffff077224 */ /* 0x000fcc00078e0011 */
[----:B------:R-:W-:Y:S01]  /*0670*/  DSETP.MAX.AND P0, P1, R6, |R10|, PT ;  /* 0x4000000a0600722a */ /* 0x000fe2000390f000 */
[----:B------:R-:W-:Y:S02]  /*0680*/  IMAD.MOV.U32 R13, RZ, RZ, R11 ;  /* 0x000000ffff0d7224 */ /* 0x000fe400078e000b */
[----:B------:R-:W-:-:S05]  /*0690*/  IMAD.MOV.U32 R12, RZ, RZ, R7 ;  /* 0x000000ffff0c7224 */ /* 0x000fca00078e0007 */
[----:B------:R-:W-:-:S06]  /*06a0*/  FSEL R15, R12, |R13|, P0 ;  /* 0x4000000d0c0f7208 */ /* 0x000fcc0000000000 */
[----:B------:R-:W-:Y:S02]  /*06b0*/  @P1 LOP3.LUT R15, R13, 0x80000, RZ, 0xfc, !PT ;  /* 0x000800000d0f1812 */ /* 0x000fe400078efcff */
[----:B------:R-:W-:-:S03]  /*06c0*/  SEL R6, R6, R10, P0 ;  /* 0x0000000a06067207 */ /* 0x000fc60000000000 */
[----:B------:R-:W-:-:S04]  /*06d0*/  IMAD.MOV.U32 R7, RZ, RZ, R15 ;  /* 0x000000ffff077224 */ /* 0x000fc800078e000f */
[----:B------:R-:W-:Y:S02]  /*06e0*/  IMAD.MOV.U32 R10, RZ, RZ, R7 ;  /* 0x000000ffff0a7224 */ /* 0x000fe400078e0007 */
[----:B--2---:R-:W-:Y:S01]  /*06f0*/  DSETP.MAX.AND P0, P1, R6, |R18|, PT ;  /* 0x400000120600722a */ /* 0x004fe2000390f000 */
[----:B------:R-:W-:-:S05]  /*0700*/  IMAD.MOV.U32 R11, RZ, RZ, R19 ;  /* 0x000000ffff0b7224 */ /* 0x000fca00078e0013 */
[----:B------:R-:W-:Y:S02]  /*0710*/  FSEL R13, R10, |R11|, P0 ;  /* 0x4000000b0a0d7208 */ /* 0x000fe40000000000 */
[----:B------:R-:W-:-:S06]  /*0720*/  SEL R6, R6, R18, P0 ;  /* 0x0000001206067207 */ /* 0x000fcc0000000000 */
[----:B------:R-:W-:-:S05]  /*0730*/  @P1 LOP3.LUT R13, R11, 0x80000, RZ, 0xfc, !PT ;  /* 0x000800000b0d1812 */ /* 0x000fca00078efcff */
[----:B------:R-:W-:-:S06]  /*0740*/  IMAD.MOV.U32 R7, RZ, RZ, R13 ;  /* 0x000000ffff077224 */ /* 0x000fcc00078e000d */
[----:B---3--:R-:W-:Y:S01]  /*0750*/  DSETP.MAX.AND P0, P1, R6, |R2|, PT ;  /* 0x400000020600722a */ /* 0x008fe2000390f000 */
[----:B------:R-:W-:Y:S02]  /*0760*/  IMAD.MOV.U32 R11, RZ, RZ, R3 ;  /* 0x000000ffff0b7224 */ /* 0x000fe400078e0003 */
[----:B------:R-:W-:-:S05]  /*0770*/  IMAD.MOV.U32 R10, RZ, RZ, R7 ;  /* 0x000000ffff0a7224 */ /* 0x000fca00078e0007 */
[----:B------:R-:W-:-:S06]  /*0780*/  FSEL R13, R10, |R11|, P0 ;  /* 0x4000000b0a0d7208 */ /* 0x000fcc0000000000 */
[----:B------:R-:W-:Y:S02]  /*0790*/  @P1 LOP3.LUT R13, R11, 0x80000, RZ, 0xfc, !PT ;  /* 0x000800000b0d1812 */ /* 0x000fe400078efcff */
[----:B------:R-:W-:-:S03]  /*07a0*/  SEL R2, R6, R2, P0 ;  /* 0x0000000206027207 */ /* 0x000fc60000000000 */
[----:B------:R-:W-:-:S06]  /*07b0*/  IMAD.MOV.U32 R3, RZ, RZ, R13 ;  /* 0x000000ffff037224 */ /* 0x000fcc00078e000d */
[----:B----4-:R-:W-:Y:S01]  /*07c0*/  DSETP.MAX.AND P0, P1, R2, |R22|, PT ;  /* 0x400000160200722a */ /* 0x010fe2000390f000 */
[----:B------:R-:W-:Y:S02]  /*07d0*/  IMAD.MOV.U32 R7, RZ, RZ, R23 ;  /* 0x000000ffff077224 */ /* 0x000fe400078e0017 */
[----:B------:R-:W-:-:S05]  /*07e0*/  IMAD.MOV.U32 R6, RZ, RZ, R3 ;  /* 0x000000ffff067224 */ /* 0x000fca00078e0003 */
[----:B------:R-:W-:-:S06]  /*07f0*/  FSEL R11, R6, |R7|, P0 ;  /* 0x40000007060b7208 */ /* 0x000fcc0000000000 */
[----:B------:R-:W-:Y:S02]  /*0800*/  @P1 LOP3.LUT R11, R7, 0x80000, RZ, 0xfc, !PT ;  /* 0x00080000070b1812 */ /* 0x000fe400078efcff */
[----:B------:R-:W-:-:S03]  /*0810*/  SEL R2, R2, R22, P0 ;  /* 0x0000001602027207 */ /* 0x000fc60000000000 */
[----:B------:R-:W-:-:S06]  /*0820*/  IMAD.MOV.U32 R3, RZ, RZ, R11 ;  /* 0x000000ffff037224 */ /* 0x000fcc00078e000b */
[----:B-----5:R-:W-:Y:S01]  /*0830*/  DSETP.MAX.AND P0, P1, R2, |R20|, PT ;  /* 0x400000140200722a */ /* 0x020fe2000390f000 */
        /* <DEDUP_REMOVED lines=12> */
[----:B------:R-:W-:Y:S01]  /*0900*/  IMAD.MOV.U32 R3, RZ, RZ, R11 ;  /* 0x000000ffff037224 */ /* 0x000fe200078e000b */
[----:B------:R-:W-:-:S05]  /*0910*/  UIADD3 UR5, UPT, UPT, UR5, 0x10, URZ ;  /* 0x0000001005057890 */ /* 0x000fca000fffe0ff */
[----:B------:R-:W-:Y:S01]  /*0920*/  DSETP.MAX.AND P1, P2, R2, |R24|, PT ;  /* 0x400000180200722a */ /* 0x000fe20003a2f000 */
[----:B------:R-:W-:Y:S01]  /*0930*/  UISETP.NE.AND UP0, UPT, UR5, URZ, UPT ;  /* 0x000000ff0500728c */ /* 0x000fe2000bf05270 */
[----:B------:R-:W-:Y:S01]  /*0940*/  IMAD.MOV.U32 R6, RZ, RZ, R2 ;  /* 0x000000ffff067224 */ /* 0x000fe200078e0002 */
[----:B------:R-:W-:Y:S01]  /*0950*/  IADD3 R4, P0, PT, R4, 0x80, RZ ;  /* 0x0000008004047810 */ /* 0x000fe20007f1e0ff */
[----:B------:R-:W-:Y:S02]  /*0960*/  IMAD.MOV.U32 R7, RZ, RZ, R24 ;  /* 0x000000ffff077224 */ /* 0x000fe400078e0018 */
[----:B------:R-:W-:Y:S01]  /*0970*/  FSEL R3, R3, |R25|, P1 ;  /* 0x4000001903037208 */ /* 0x000fe20000800000 */
[----:B------:R-:W-:Y:S02]  /*0980*/  VIADD R0, R0, 0x10 ;  /* 0x0000001000007836 */ /* 0x000fe40000000000 */
[----:B------:R-:W-:Y:S01]  /*0990*/  SEL R2, R6, R7, P1 ;  /* 0x0000000706027207 */ /* 0x000fe20000800000 */
[----:B------:R-:W-:-:S04]  /*09a0*/  IMAD.X R5, RZ, RZ, R5, P0 ;  /* 0x000000ffff057224 */ /* 0x000fc800000e0605 */
[----:B------:R-:W-:Y:S01]  /*09b0*/  @P2 LOP3.LUT R3, R25, 0x80000, RZ, 0xfc, !PT ;  /* 0x0008000019032812 */ /* 0x000fe200078efcff */
[----:B------:R-:W-:Y:S06]  /*09c0*/  BRA.U UP0, `(.L_x_16) ;  /* 0xfffffff500e47547 */ /* 0x000fec000b83ffff */
[----:B------:R-:W-:-:S07]  /*09d0*/  VIADD R0, R0, 0x1 ;  /* 0x0000000100007836 */ /* 0x000fce0000000000 */
.L_x_15:
[----:B------:R-:W-:-:S09]  /*09e0*/  UISETP.NE.AND UP0, UPT, UR9, URZ, UPT ;  /* 0x000000ff0900728c */ /* 0x000fd2000bf05270 */
[----:B------:R-:W-:Y:S05]  /*09f0*/  BRA.U !UP0, `(.L_x_14) ;  /* 0x0000000908147547 */ /* 0x000fea000b800000 */
[----:B------:R-:W-:Y:S02]  /*0a00*/  UISETP.GE.U32.AND UP0, UPT, UR9, 0x8, UPT ;  /* 0x000000080900788c */ /* 0x000fe4000bf06070 */
[----:B------:R-:W-:-:S04]  /*0a10*/  ULOP3.LUT UR5, UR4, 0x7, URZ, 0xc0, !UPT ;  /* 0x0000000704057892 */ /* 0x000fc8000f8ec0ff */
[----:B------:R-:W-:-:S03]  /*0a20*/  UISETP.NE.AND UP1, UPT, UR5, URZ, UPT ;  /* 0x000000ff0500728c */ /* 0x000fc6000bf25270 */
[----:B------:R-:W-:Y:S08]  /*0a30*/  BRA.U !UP0, `(.L_x_17) ;  /* 0x00000005080c7547 */ /* 0x000ff0000b800000 */
[----:B------:R-:W0:Y:S02]  /*0a40*/  LDC.64 R20, c[0x0][0x390] ;  /* 0x0000e400ff147b82 */ /* 0x000e240000000a00 */
[----:B0-----:R-:W-:-:S05]  /*0a50*/  IMAD.WIDE.U32 R20, R0, 0x8, R20 ;  /* 0x0000000800147825 */ /* 0x001fca00078e0014 */
[----:B------:R-:W2:Y:S04]  /*0a60*/  LDG.E.64 R18, desc[UR10][R20.64] ;  /* 0x0000000a14127981 */ /* 0x000ea8000c1e1b00 */
[----:B------:R-:W3:Y:S04]  /*0a70*/  LDG.E.64 R16, desc[UR10][R20.64+0x8] ;  /* 0x0000080a14107981 */ /* 0x000ee8000c1e1b00 */
[----:B------:R-:W4:Y:S04]  /*0a80*/  LDG.E.64 R14, desc[UR10][R20.64+0x10] ;  /* 0x0000100a140e7981 */ /* 0x000f28000c1e1b00 */
[----:B------:R-:W5:Y:S04]  /*0a90*/  LDG.E.64 R12, desc[UR10][R20.64+0x18] ;  /* 0x0000180a140c7981 */ /* 0x000f68000c1e1b00 */
[----:B------:R-:W5:Y:S04]  /*0aa0*/  LDG.E.64 R8, desc[UR10][R20.64+0x20] ;  /* 0x0000200a14087981 */ /* 0x000f68000c1e1b00 */
[----:B------:R-:W5:Y:S04]  /*0ab0*/  LDG.E.64 R6, desc[UR10][R20.64+0x28] ;  /* 0x0000280a14067981 */ /* 0x000f68000c1e1b00 */
[----:B------:R-:W5:Y:S04]  /*0ac0*/  LDG.E.64 R4, desc[UR10][R20.64+0x30] ;  /* 0x0000300a14047981 */ /* 0x000f68000c1e1b00 */
[----:B------:R0:W5:Y:S01]  /*0ad0*/  LDG.E.64 R10, desc[UR10][R20.64+0x38] ;  /* 0x0000380a140a7981 */ /* 0x000162000c1e1b00 */
[----:B------:R-:W-:-:S02]  /*0ae0*/  IMAD.MOV.U32 R22, RZ, RZ, R3 ;  /* 0x000000ffff167224 */ /* 0x000fc400078e0003 */
[----:B------:R-:W-:Y:S01]  /*0af0*/  VIADD R0, R0, 0x8 ;  /* 0x0000000800007836 */ /* 0x000fe20000000000 */
[----:B--2---:R-:W-:Y:S01]  /*0b00*/  DSETP.MAX.AND P0, P1, R2, |R18|, PT ;  /* 0x400000120200722a */ /* 0x004fe2000390f000 */
[----:B------:R-:W-:Y:S02]  /*0b10*/  IMAD.MOV.U32 R23, RZ, RZ, R19 ;  /* 0x000000ffff177224 */ /* 0x000fe400078e0013 */
[----:B---3--:R-:W-:-:S03]  /*0b20*/  IMAD.MOV.U32 R19, RZ, RZ, R17 ;  /* 0x000000ffff137224 */ /* 0x008fc600078e0011 */
[----:B------:R-:W-:Y:S02]  /*0b30*/  FSEL R25, R22, |R23|, P0 ;  /* 0x4000001716197208 */ /* 0x000fe40000000000 */
[----:B------:R-:W-:-:S06]  /*0b40*/  SEL R2, R2, R18, P0 ;  /* 0x0000001202027207 */ /* 0x000fcc0000000000 */
[----:B------:R-:W-:-:S05]  /*0b50*/  @P1 LOP3.LUT R25, R23, 0x80000, RZ, 0xfc, !PT ;  /* 0x0008000017191812 */ /* 0x000fca00078efcff */
[----:B------:R-:W-:-:S04]  /*0b60*/  IMAD.MOV.U32 R3, RZ, RZ, R25 ;  /* 0x000000ffff037224 */ /* 0x000fc800078e0019 */
[----:B------:R-:W-:Y:S02]  /*0b70*/  IMAD.MOV.U32 R18, RZ, RZ, R3 ;  /* 0x000000ffff127224 */ /* 0x000fe400078e0003 */
[----:B------:R-:W-:Y:S01]  /*0b80*/  DSETP.MAX.AND P0, P1, R2, |R16|, PT ;  /* 0x400000100200722a */ /* 0x000fe2000390f000 */
[----:B----4-:R-:W-:-:S05]  /*0b90*/  IMAD.MOV.U32 R17, RZ, RZ, R15 ;  /* 0x000000ffff117224 */ /* 0x010fca00078e000f */
[----:B0-----:R-:W-:Y:S02]  /*0ba0*/  FSEL R21, R18, |R19|, P0 ;  /* 0x4000001312157208 */ /* 0x001fe40000000000 */
[----:B------:R-:W-:-:S06]  /*0bb0*/  SEL R2, R2, R16, P0 ;  /* 0x0000001002027207 */ /* 0x000fcc0000000000 */
[----:B------:R-:W-:-:S04]  /*0bc0*/  @P1 LOP3.LUT R21, R19, 0x80000, RZ, 0xfc, !PT ;  /* 0x0008000013151812 */ /* 0x000fc800078efcff */
[----:B------:R-:W-:-:S05]  /*0bd0*/  MOV R3, R21 ;  /* 0x0000001500037202 */ /* 0x000fca0000000f00 */
[----:B------:R-:W-:Y:S01]  /*0be0*/  IMAD.MOV.U32 R16, RZ, RZ, R3 ;  /* 0x000000ffff107224 */ /* 0x000fe200078e0003 */
[----:B------:R-:W-:Y:S01]  /*0bf0*/  DSETP.MAX.AND P0, P1, R2, |R14|, PT ;  /* 0x4000000e0200722a */ /* 0x000fe2000390f000 */
[----:B-----5:R-:W-:-:S05]  /*0c00*/  IMAD.MOV.U32 R15, RZ, RZ, R13 ;  /* 0x000000ffff0f7224 */ /* 0x020fca00078e000d */
[----:B------:R-:W-:Y:S02]  /*0c10*/  FSEL R19, R16, |R17|, P0 ;  /* 0x4000001110137208 */ /* 0x000fe40000000000 */
[----:B------:R-:W-:-:S06]  /*0c20*/  SEL R2, R2, R14, P0 ;  /* 0x0000000e02027207 */ /* 0x000fcc0000000000 */
[----:B------:R-:W-:-:S05]  /*0c30*/  @P1 LOP3.LUT R19, R17, 0x80000, RZ, 0xfc, !PT ;  /* 0x0008000011131812 */ /* 0x000fca00078efcff */
[----:B------:R-:W-:-:S04]  /*0c40*/  IMAD.MOV.U32 R3, RZ, RZ, R19 ;  /* 0x000000ffff037224 */ /* 0x000fc800078e0013 */
[----:B------:R-:W-:Y:S02]  /*0c50*/  IMAD.MOV.U32 R14, RZ, RZ, R3 ;  /* 0x000000ffff0e7224 */ /* 0x000fe400078e0003 */
[----:B------:R-:W-:Y:S01]  /*0c60*/  DSETP.MAX.AND P0, P1, R2, |R12|, PT ;  /* 0x4000000c0200722a */ /* 0x000fe2000390f000 */
[----:B------:R-:W-:-:S05]  /*0c70*/  IMAD.MOV.U32 R13, RZ, RZ, R9 ;  /* 0x000000ffff0d7224 */ /* 0x000fca00078e0009 */
        /* <DEDUP_REMOVED lines=23> */
[----:B------:R-:W-:-:S04]  /*0df0*/  @P1 LOP3.LUT R9, R7, 0x80000, RZ, 0xfc, !PT ;  /* 0x0008000007091812 */ /* 0x000fc800078efcff */
[----:B------:R-:W-:-:S05]  /*0e00*/  MOV R3, R9 ;  /* 0x0000000900037202 */ /* 0x000fca0000000f00 */
[----:B------:R-:W-:Y:S01]  /*0e10*/  IMAD.MOV.U32 R4, RZ, RZ, R3 ;  /* 0x000000ffff047224 */ /* 0x000fe200078e0003 */
[----:B------:R-:W-:-:S06]  /*0e20*/  DSETP.MAX.AND P0, P1, R2, |R10|, PT ;  /* 0x4000000a0200722a */ /* 0x000fcc000390f000 */
[----:B------:R-:W-:Y:S02]  /*0e30*/  FSEL R7, R4, |R11|, P0 ;  /* 0x4000000b04077208 */ /* 0x000fe40000000000 */
[----:B------:R-:W-:-:S06]  /*0e40*/  SEL R2, R2, R5, P0 ;  /* 0x0000000502027207 */ /* 0x000fcc0000000000 */
[----:B------:R-:W-:-:S05]  /*0e50*/  @P1 LOP3.LUT R7, R11, 0x80000, RZ, 0xfc, !PT ;  /* 0x000800000b071812 */ /* 0x000fca00078efcff */
[----:B------:R-:W-:-:S07]  /*0e60*/  IMAD.MOV.U32 R3, RZ, RZ, R7 ;  /* 0x000000ffff037224 */ /* 0x000fce00078e0007 */
.L_x_17:
        /* <DEDUP_REMOVED lines=23> */
[----:B------:R-:W-:Y:S02]  /*0fe0*/  FSEL R13, R10, |R11|, P0 ;  /* 0x4000000b0a0d7208 */ /* 0x000fe40000000000 */
[----:B------:R-:W-:-:S06]  /*0ff0*/  SEL R2, R2, R8, P0 ;  /* 0x0000000802027207 */ /* 0x000fcc0000000000 */
[----:B------:R-:W-:-:S05]  /*1000*/  @P1 LOP3.LUT R13, R11, 0x80000, RZ, 0xfc, !PT ;  /* 0x000800000b0d1812 */ /* 0x000fca00078efcff */
[----:B------:R-:W-:-:S04]  /*1010*/  IMAD.MOV.U32 R3, RZ, RZ, R13 ;  /* 0x000000ffff037224 */ /* 0x000fc800078e000d */
[----:B------:R-:W-:Y:S02]  /*1020*/  IMAD.MOV.U32 R8, RZ, RZ, R3 ;  /* 0x000000ffff087224 */ /* 0x000fe400078e0003 */
[----:B------:R-:W-:Y:S01]  /*1030*/  DSETP.MAX.AND P0, P1, R2, |R6|, PT ;  /* 0x400000060200722a */ /* 0x000fe2000390f000 */
[----:B-----5:R-:W-:-:S05]  /*1040*/  IMAD.MOV.U32 R7, RZ, RZ, R4 ;  /* 0x000000ffff077224 */ /* 0x020fca00078e0004 */
[----:B------:R-:W-:Y:S02]  /*1050*/  FSEL R11, R8, |R9|, P0 ;  /* 0x40000009080b7208 */ /* 0x000fe40000000000 */
[----:B------:R-:W-:-:S06]  /*1060*/  SEL R2, R2, R6, P0 ;  /* 0x0000000602027207 */ /* 0x000fcc0000000000 */
[----:B------:R-:W-:-:S05]  /*1070*/  @P1 LOP3.LUT R11, R9, 0x80000, RZ, 0xfc, !PT ;  /* 0x00080000090b1812 */ /* 0x000fca00078efcff */
[----:B------:R-:W-:-:S06]  /*1080*/  IMAD.MOV.U32 R3, RZ, RZ, R11 ;  /* 0x000000ffff037224 */ /* 0x000fcc00078e000b */
[----:B------:R-:W-:Y:S01]  /*1090*/  DSETP.MAX.AND P0, P1, R2, |R4|, PT ;  /* 0x400000040200722a */ /* 0x000fe2000390f000 */
[----:B------:R-:W-:-:S05]  /*10a0*/  MOV R4, R3 ;  /* 0x0000000300047202 */ /* 0x000fca0000000f00 */
[----:B------:R-:W-:Y:S02]  /*10b0*/  FSEL R9, R4, |R5|, P0 ;  /* 0x4000000504097208 */ /* 0x000fe40000000000 */
[----:B------:R-:W-:-:S06]  /*10c0*/  SEL R2, R2, R7, P0 ;  /* 0x0000000702027207 */ /* 0x000fcc0000000000 */
[----:B------:R-:W-:-:S05]  /*10d0*/  @P1 LOP3.LUT R9, R5, 0x80000, RZ, 0xfc, !PT ;  /* 0x0008000005091812 */ /* 0x000fca00078efcff */
[----:B------:R-:W-:-:S07]  /*10e0*/  IMAD.MOV.U32 R3, RZ, RZ, R9 ;  /* 0x000000ffff037224 */ /* 0x000fce00078e0009 */
.L_x_18:
[----:B------:R-:W-:Y:S05]  /*10f0*/  BRA.U !UP1, `(.L_x_14) ;  /* 0x0000000109547547 */ /* 0x000fea000b800000 */
[----:B------:R-:W0:Y:S01]  /*1100*/  LDC.64 R4, c[0x0][0x390] ;  /* 0x0000e400ff047b82 */ /* 0x000e220000000a00 */
[----:B------:R-:W-:Y:S01]  /*1110*/  UIADD3 UR4, UPT, UPT, -UR4, URZ, URZ ;  /* 0x000000ff04047290 */ /* 0x000fe2000fffe1ff */
[----:B0-----:R-:W-:-:S04]  /*1120*/  IMAD.WIDE.U32 R4, R0, 0x8, R4 ;  /* 0x0000000800047825 */ /* 0x001fc800078e0004 */
[----:B------:R-:W-:Y:S02]  /*1130*/  IMAD.MOV.U32 R0, RZ, RZ, R4 ;  /* 0x000000ffff007224 */ /* 0x000fe400078e0004 */
[----:B------:R-:W-:-:S07]  /*1140*/  IMAD.MOV.U32 R7, RZ, RZ, R5 ;  /* 0x000000ffff077224 */ /* 0x000fce00078e0005 */
.L_x_19:
[----:B------:R-:W-:Y:S02]  /*1150*/  IMAD.MOV.U32 R4, RZ, RZ, R0 ;  /* 0x000000ffff047224 */ /* 0x000fe400078e0000 */
[----:B------:R-:W-:-:S06]  /*1160*/  IMAD.MOV.U32 R5, RZ, RZ, R7 ;  /* 0x000000ffff057224 */ /* 0x000fcc00078e0007 */
[----:B------:R-:W2:Y:S01]  /*1170*/  LDG.E.64 R4, desc[UR10][R4.64] ;  /* 0x0000000a04047981 */ /* 0x000ea2000c1e1b00 */
[----:B------:R-:W-:Y:S01]  /*1180*/  UIADD3 UR4, UPT, UPT, UR4, 0x1, URZ ;  /* 0x0000000104047890 */ /* 0x000fe2000fffe0ff */
[----:B------:R-:W-:Y:S01]  /*1190*/  IMAD.MOV.U32 R6, RZ, RZ, R3 ;  /* 0x000000ffff067224 */ /* 0x000fe200078e0003 */
[----:B------:R-:W-:Y:S01]  /*11a0*/  IADD3 R0, P0, PT, R0, 0x8, RZ ;  /* 0x0000000800007810 */ /* 0x000fe20007f1e0ff */
[----:B------:R-:W-:Y:S01]  /*11b0*/  IMAD.MOV.U32 R9, RZ, RZ, R2 ;  /* 0x000000ffff097224 */ /* 0x000fe200078e0002 */
[----:B------:R-:W-:-:S03]  /*11c0*/  UISETP.NE.AND UP0, UPT, UR4, URZ, UPT ;  /* 0x000000ff0400728c */ /* 0x000fc6000bf05270 */
[----:B------:R-:W-:Y:S01]  /*11d0*/  IMAD.X R7, RZ, RZ, R7, P0 ;  /* 0x000000ffff077224 */ /* 0x000fe200000e0607 */
[----:B--2---:R-:W-:Y:S01]  /*11e0*/  DSETP.MAX.AND P1, P2, |R4|, R2, PT ;  /* 0x000000020400722a */ /* 0x004fe20003a2f200 */
[----:B------:R-:W-:Y:S02]  /*11f0*/  IMAD.MOV.U32 R3, RZ, RZ, R5 ;  /* 0x000000ffff037224 */ /* 0x000fe400078e0005 */
[----:B------:R-:W-:-:S03]  /*1200*/  IMAD.MOV.U32 R2, RZ, RZ, R4 ;  /* 0x000000ffff027224 */ /* 0x000fc600078e0004 */
[----:B------:R-:W-:Y:S02]  /*1210*/  FSEL R3, |R3|, R6, P1 ;  /* 0x0000000603037208 */ /* 0x000fe40000800200 */
[----:B------:R-:W-:-:S06]  /*1220*/  SEL R2, R2, R9, P1 ;  /* 0x0000000902027207 */ /* 0x000fcc0000800000 */
[----:B------:R-:W-:Y:S01]  /*1230*/  @P2 LOP3.LUT R3, R6, 0x80000, RZ, 0xfc, !PT ;  /* 0x0008000006032812 */ /* 0x000fe200078efcff */
[----:B------:R-:W-:Y:S06]  /*1240*/  BRA.U UP0, `(.L_x_19) ;  /* 0xfffffffd00c07547 */ /* 0x000fec000b83ffff */
.L_x_14:
[----:B------:R-:W-:Y:S01]  /*1250*/  LOP3.LUT R4, R3, 0xffc00000, RZ, 0xc0, !PT ;  /* 0xffc0000003047812 */ /* 0x000fe200078ec0ff */
[----:B------:R-:W-:Y:S01]  /*1260*/  UISETP.GE.AND UP0, UPT, UR8, 0x1, UPT ;  /* 0x000000010800788c */ /* 0x000fe2000bf06270 */
[----:B------:R-:W-:Y:S02]  /*1270*/  CS2R R16, SRZ ;  /* 0x0000000000107805 */ /* 0x000fe4000001ff00 */
[----:B------:R-:W-:Y:S01]  /*1280*/  LOP3.LUT R5, R4, 0x7fd00000, RZ, 0x3c, !PT ;  /* 0x7fd0000004057812 */ /* 0x000fe200078e3cff */
[----:B------:R-:W-:-:S06]  /*1290*/  IMAD.MOV.U32 R4, RZ, RZ, RZ ;  /* 0x000000ffff047224 */ /* 0x000fcc00078e00ff */
[----:B------:R-:W-:Y:S01]  /*12a0*/  DMUL R6, R4, R2 ;  /* 0x0000000204067228 */ /* 0x000fe20000000000 */
[----:B------:R-:W-:Y:S10]  /*12b0*/  BRA.U !UP0, `(.L_x_20) ;  /* 0x0000000908ec7547 */ /* 0x000ff4000b800000 */
[----:B------:R-:W-:Y:S01]  /*12c0*/  UISETP.GE.U32.AND UP1, UPT, UR8, 0x8, UPT ;  /* 0x000000080800788c */ /* 0x000fe2000bf26070 */
[----:B------:R-:W-:Y:S01]  /*12d0*/  IMAD.MOV.U32 R11, RZ, RZ, RZ ;  /* 0x000000ffff0b7224 */ /* 0x000fe200078e00ff */
[----:B------:R-:W-:Y:S01]  /*12e0*/  ULOP3.LUT UR6, UR8, 0x7, URZ, 0xc0, !UPT ;  /* 0x0000000708067892 */ /* 0x000fe2000f8ec0ff */
[----:B------:R-:W-:Y:S01]  /*12f0*/  IMAD.MOV.U32 R0, RZ, RZ, RZ ;  /* 0x000000ffff007224 */ /* 0x000fe200078e00ff */
[----:B------:R-:W-:Y:S02]  /*1300*/  CS2R R16, SRZ ;  /* 0x0000000000107805 */ /* 0x000fe4000001ff00 */
[----:B------:R-:W-:-:S03]  /*1310*/  UISETP.NE.AND UP0, UPT, UR6, URZ, UPT ;  /* 0x000000ff0600728c */ /* 0x000fc6000bf05270 */
[----:B------:R-:W-:Y:S08]  /*1320*/  BRA.U !UP1, `(.L_x_21) ;  /* 0x0000000509787547 */ /* 0x000ff0000b800000 */
[----:B------:R-:W0:Y:S01]  /*1330*/  LDCU.64 UR4, c[0x0][0x390] ;  /* 0x00007200ff0477ac */ /* 0x000e220008000a00 */
[----:B------:R-:W-:Y:S02]  /*1340*/  MOV R11, RZ ;  /* 0x000000ff000b7202 */ /* 0x000fe40000000f00 */
[----:B------:R-:W-:Y:S01]  /*1350*/  CS2R R16, SRZ ;  /* 0x0000000000107805 */ /* 0x000fe2000001ff00 */
[----:B------:R-:W-:-:S06]  /*1360*/  ULOP3.LUT UR7, UR8, 0x7ffffff8, URZ, 0xc0, !UPT ;  /* 0x7ffffff808077892 */ /* 0x000fcc000f8ec0ff */
[----:B------:R-:W-:Y:S01]  /*1370*/  IMAD.U32 R0, RZ, RZ, UR7 ;  /* 0x00000007ff007e24 */ /* 0x000fe2000f8e00ff */
[----:B0-----:R-:W-:-:S04]  /*1380*/  UIADD3 UR4, UP1, UPT, UR4, 0x20, URZ ;  /* 0x0000002004047890 */ /* 0x001fc8000ff3e0ff */
[----:B------:R-:W-:Y:S02]  /*1390*/  UIADD3.X UR5, UPT, UPT, URZ, UR5, URZ, UP1, !UPT ;  /* 0x00000005ff057290 */ /* 0x000fe40008ffe4ff */
[----:B------:R-:W-:Y:S01]  /*13a0*/  IMAD.U32 R8, RZ, RZ, UR4 ;  /* 0x00000004ff087e24 */ /* 0x000fe2000f8e00ff */
[----:B------:R-:W-:-:S03]  /*13b0*/  UMOV UR4, URZ ;  /* 0x000000ff00047c82 */ /* 0x000fc60008000000 */
[----:B------:R-:W-:-:S07]  /*13c0*/  IMAD.U32 R9, RZ, RZ, UR5 ;  /* 0x00000005ff097e24 */ /* 0x000fce000f8e00ff */
.L_x_22:
[----:B------:R-:W2:Y:S04]  /*13d0*/  LDG.E.64 R18, desc[UR10][R8.64+-0x20] ;  /* 0xffffe00a08127981 */ /* 0x000ea8000c1e1b00 */
[----:B------:R-:W3:Y:S04]  /*13e0*/  LDG.E.64 R22, desc[UR10][R8.64+-0x18] ;  /* 0xffffe80a08167981 */ /* 0x000ee8000c1e1b00 */
[----:B------:R-:W4:Y:S04]  /*13f0*/  LDG.E.64 R14, desc[UR10][R8.64+-0x10] ;  /* 0xfffff00a080e7981 */ /* 0x000f28000c1e1b00 */
[----:B------:R-:W5:Y:S01]  /*1400*/  LDG.E.64 R20, desc[UR10][R8.64+-0x8] ;  /* 0xfffff80a08147981 */ /* 0x000f62000c1e1b00 */
[C---:B------:R-:W-:Y:S01]  /*1410*/  ISETP.NE.AND P1, PT, R11.reuse, UR4, PT ;  /* 0x000000040b007c0c */ /* 0x040fe2000bf25270 */
[----:B------:R-:W-:Y:S01]  /*1420*/  VIADD R12, R11, 0x1 ;  /* 0x000000010b0c7836 */ /* 0x000fe20000000000 */
[----:B------:R-:W-:Y:S01]  /*1430*/  UIADD3 UR5, UPT, UPT, UR4, 0x1, URZ ;  /* 0x0000000104057890 */ /* 0x000fe2000fffe0ff */
[----:B--2---:R-:W-:-:S10]  /*1440*/  DMUL R18, R4, |R18| ;  /* 0x4000001204127228 */ /* 0x004fd40000000000 */
[----:B------:R-:W-:Y:S02]  /*1450*/  DSETP.NEU.OR P1, PT, R18, R6, P1 ;  /* 0x000000061200722a */ /* 0x000fe40000f2d400 */
[----:B---3--:R-:W-:-:S12]  /*1460*/  DMUL R22, R4, |R22| ;  /* 0x4000001604167228 */ /* 0x008fd80000000000 */
[----:B------:R-:W-:Y:S02]  /*1470*/  @!P1 IMAD.MOV R12, RZ, RZ, R11 ;  /* 0x000000ffff0c9224 */ /* 0x000fe400078e020b */
[----:B------:R-:W2:Y:S02]  /*1480*/  LDG.E.64 R10, desc[UR10][R8.64] ;  /* 0x0000000a080a7981 */ /* 0x000ea4000c1e1b00 */
[C---:B------:R-:W-:Y:S01]  /*1490*/  VIADD R25, R12.reuse, 0x1 ;  /* 0x000000010c197836 */ /* 0x040fe20000000000 */
[----:B------:R-:W-:Y:S01]  /*14a0*/  ISETP.NE.AND P2, PT, R12, UR5, PT ;  /* 0x000000050c007c0c */ /* 0x000fe2000bf45270 */
[----:B------:R-:W-:-:S12]  /*14b0*/  UIADD3 UR5, UPT, UPT, UR4, 0x2, URZ ;  /* 0x0000000204057890 */ /* 0x000fd8000fffe0ff */
[----:B------:R-:W-:Y:S02]  /*14c0*/  DSETP.NEU.OR P2, PT, R22, R6, P2 ;  /* 0x000000061600722a */ /* 0x000fe4000174d400 */
[----:B----4-:R-:W-:-:S12]  /*14d0*/  DMUL R14, R4, |R14| ;  /* 0x4000000e040e7228 */ /* 0x010fd80000000000 */
[----:B------:R-:W-:Y:S02]  /*14e0*/  @!P2 IMAD.MOV R25, RZ, RZ, R12 ;  /* 0x000000ffff19a224 */ /* 0x000fe400078e020c */
[----:B------:R-:W3:Y:S01]  /*14f0*/  LDG.E.64 R12, desc[UR10][R8.64+0x8] ;  /* 0x0000080a080c7981 */ /* 0x000ee2000c1e1b00 */
[----:B------:R-:W-:Y:S01]  /*1500*/  DFMA R18, R18, R18, R16 ;  /* 0x000000121212722b */ /* 0x000fe20000000010 */
[C---:B------:R-:W-:Y:S01]  /*1510*/  VIADD R24, R25.reuse, 0x1 ;  /* 0x0000000119187836 */ /* 0x040fe20000000000 */
[----:B------:R-:W-:Y:S01]  /*1520*/  ISETP.NE.AND P0, PT, R25, UR5, PT ;  /* 0x0000000519007c0c */ /* 0x000fe2000bf05270 */
[----:B------:R-:W-:-:S07]  /*1530*/  UIADD3 UR5, UPT, UPT, UR4, 0x3, URZ ;  /* 0x0000000304057890 */ /* 0x000fce000fffe0ff */
[----:B------:R-:W-:Y:S02]  /*1540*/  FSEL R16, R18, R16, P1 ;  /* 0x0000001012107208 */ /* 0x000fe40000800000 */
[----:B------:R-:W-:Y:S02]  /*1550*/  FSEL R17, R19, R17, P1 ;  /* 0x0000001113117208 */ /* 0x000fe40000800000 */
[----:B------:R-:W4:Y:S01]  /*1560*/  LDG.E.64 R18, desc[UR10][R8.64+0x10] ;  /* 0x0000100a08127981 */ /* 0x000f22000c1e1b00 */
[----:B------:R-:W-:Y:S02]  /*1570*/  DSETP.NEU.OR P0, PT, R14, R6, P0 ;  /* 0x000000060e00722a */ /* 0x000fe4000070d400 */
[----:B-----5:R-:W-:-:S12]  /*1580*/  DMUL R20, R4, |R20| ;  /* 0x4000001404147228 */ /* 0x020fd80000000000 */
[----:B------:R-:W-:-:S05]  /*1590*/  @!P0 IMAD.MOV R24, RZ, RZ, R25 ;  /* 0x000000ffff188224 */ /* 0x000fca00078e0219 */
[----:B------:R-:W-:-:S13]  /*15a0*/  ISETP.NE.AND P1, PT, R24, UR5, PT ;  /* 0x0000000518007c0c */ /* 0x000fda000bf25270 */
[----:B------:R-:W-:Y:S01]  /*15b0*/  DSETP.NEU.OR P1, PT, R20, R6, P1 ;  /* 0x000000061400722a */ /* 0x000fe20000f2d400 */
[----:B------:R-:W-:-:S13]  /*15c0*/  VIADD R26, R24, 0x1 ;  /* 0x00000001181a7836 */ /* 0x000fda0000000000 */
[----:B------:R-:W-:Y:S02]  /*15d0*/  @!P1 IMAD.MOV R26, RZ, RZ, R24 ;  /* 0x000000ffff1a9224 */ /* 0x000fe400078e0218 */
[----:B------:R-:W5:Y:S01]  /*15e0*/  LDG.E.64 R24, desc[UR10][R8.64+0x18] ;  /* 0x0000180a08187981 */ /* 0x000f62000c1e1b00 */
[----:B------:R-:W-:Y:S01]  /*15f0*/  UIADD3 UR5, UPT, UPT, UR4, 0x4, URZ ;  /* 0x0000000404057890 */ /* 0x000fe2000fffe0ff */
[----:B------:R-:W-:-:S05]  /*1600*/  DFMA R22, R22, R22, R16 ;  /* 0x000000161616722b */ /* 0x000fca0000000010 */
[----:B------:R-:W-:-:S05]  /*1610*/  ISETP.NE.AND P3, PT, R26, UR5, PT ;  /* 0x000000051a007c0c */ /* 0x000fca000bf65270 */
[----:B------:R-:W-:Y:S02]  /*1620*/  FSEL R16, R22, R16, P2 ;  /* 0x0000001016107208 */ /* 0x000fe40001000000 */
[----:B------:R-:W-:Y:S01]  /*1630*/  FSEL R17, R23, R17, P2 ;  /* 0x0000001117117208 */ /* 0x000fe20001000000 */
[----:B------:R-:W-:-:S05]  /*1640*/  UIADD3 UR5, UPT, UPT, UR4, 0x5, URZ ;  /* 0x0000000504057890 */ /* 0x000fca000fffe0ff */
[----:B------:R-:W-:Y:S01]  /*1650*/  DFMA R22, R14, R14, R16 ;  /* 0x0000000e0e16722b */ /* 0x000fe20000000010 */
[----:B------:R-:W-:-:S09]  /*1660*/  VIADD R14, R26, 0x1 ;  /* 0x000000011a0e7836 */ /* 0x000fd20000000000 */
[----:B------:R-:W-:Y:S02]  /*1670*/  FSEL R16, R22, R16, P0 ;  /* 0x0000001016107208 */ /* 0x000fe40000000000 */
[----:B------:R-:W-:-:S06]  /*1680*/  FSEL R17, R23, R17, P0 ;  /* 0x0000001117117208 */ /* 0x000fcc0000000000 */
[----:B------:R-:W-:-:S10]  /*1690*/  DFMA R20, R20, R20, R16 ;  /* 0x000000141414722b */ /* 0x000fd40000000010 */
[----:B------:R-:W-:Y:S02]  /*16a0*/  FSEL R16, R20, R16, P1 ;  /* 0x0000001014107208 */ /* 0x000fe40000800000 */
[----:B------:R-:W-:Y:S01]  /*16b0*/  FSEL R17, R21, R17, P1 ;  /* 0x0000001115117208 */ /* 0x000fe20000800000 */
[----:B--2---:R-:W-:-:S08]  /*16c0*/  DMUL R10, R4, |R10| ;  /* 0x4000000a040a7228 */ /* 0x004fd00000000000 */
[----:B------:R-:W-:-:S14]  /*16d0*/  DSETP.NEU.OR P2, PT, R10, R6, P3 ;  /* 0x000000060a00722a */ /* 0x000fdc0001f4d400 */
[----:B------:R-:W-:-:S05]  /*16e0*/  @!P2 IMAD.MOV R14, RZ, RZ, R26 ;  /* 0x000000ffff0ea224 */ /* 0x000fca00078e021a */
[----:B------:R-:W-:Y:S01]  /*16f0*/  ISETP.NE.AND P0, PT, R14, UR5, PT ;  /* 0x000000050e007c0c */ /* 0x000fe2000bf05270 */
[----:B---3--:R-:W-:-:S12]  /*1700*/  DMUL R12, R4, |R12| ;  /* 0x4000000c040c7228 */ /* 0x008fd80000000000 */
[----:B------:R-:W-:Y:S01]  /*1710*/  DSETP.NEU.OR P0, PT, R12, R6, P0 ;  /* 0x000000060c00722a */ /* 0x000fe2000070d400 */
[----:B------:R-:W-:Y:S01]  /*1720*/  UIADD3 UR5, UPT, UPT, UR4, 0x6, URZ ;  /* 0x0000000604057890 */ /* 0x000fe2000fffe0ff */
[----:B------:R-:W-:Y:S01]  /*1730*/  VIADD R15, R14, 0x1 ;  /* 0x000000010e0f7836 */ /* 0x000fe20000000000 */
[----:B------:R-:W-:-:S11]  /*1740*/  DFMA R10, R10, R10, R16 ;  /* 0x0000000a0a0a722b */ /* 0x000fd60000000010 */
[----:B------:R-:W-:-:S04]  /*1750*/  @!P0 IADD3 R15, PT, PT, R14, RZ, RZ ;  /* 0x000000ff0e0f8210 */ /* 0x000fc80007ffe0ff */
[----:B------:R-:W-:Y:S01]  /*1760*/  ISETP.NE.AND P1, PT, R15, UR5, PT ;  /* 0x000000050f007c0c */ /* 0x000fe2000bf25270 */
[----:B----4-:R-:W-:Y:S01]  /*1770*/  DMUL R18, R4, |R18| ;  /* 0x4000001204127228 */ /* 0x010fe20000000000 */
[----:B------:R-:W-:Y:S02]  /*1780*/  FSEL R10, R10, R16, P2 ;  /* 0x000000100a0a7208 */ /* 0x000fe40001000000 */
[----:B------:R-:W-:-:S09]  /*1790*/  FSEL R11, R11, R17, P2 ;  /* 0x000000110b0b7208 */ /* 0x000fd20001000000 */
[----:B------:R-:W-:Y:S02]  /*17a0*/  DSETP.NEU.OR P1, PT, R18, R6, P1 ;  /* 0x000000061200722a */ /* 0x000fe40000f2d400 */
[----:B------:R-:W-:Y:S01]  /*17b0*/  DFMA R12, R12, R12, R10 ;  /* 0x0000000c0c0c722b */ /* 0x000fe2000000000a */
[----:B------:R-:W-:Y:S01]  /*17c0*/  VIADD R14, R15, 0x1 ;  /* 0x000000010f0e7836 */ /* 0x000fe20000000000 */
[----:B------:R-:W-:-:S08]  /*17d0*/  UIADD3 UR5, UPT, UPT, UR4, 0x7, URZ ;  /* 0x0000000704057890 */ /* 0x000fd0000fffe0ff */
[----:B------:R-:W-:Y:S02]  /*17e0*/  FSEL R10, R12, R10, P0 ;  /* 0x0000000a0c0a7208 */ /* 0x000fe40000000000 */
[----:B------:R-:W-:Y:S01]  /*17f0*/  FSEL R11, R13, R11, P0 ;  /* 0x0000000b0d0b7208 */ /* 0x000fe20000000000 */
[----:B------:R-:W-:-:S05]  /*1800*/  @!P1 IMAD.MOV R14, RZ, RZ, R15 ;  /* 0x000000ffff0e9224 */ /* 0x000fca00078e020f */
[----:B------:R-:W-:Y:S01]  /*1810*/  ISETP.NE.AND P0, PT, R14, UR5, PT ;  /* 0x000000050e007c0c */ /* 0x000fe2000bf05270 */
[----:B------:R-:W-:Y:S01]  /*1820*/  DFMA R18, R18, R18, R10 ;  /* 0x000000121212722b */ /* 0x000fe2000000000a */
[----:B------:R-:W-:Y:S01]  /*1830*/  UIADD3 UR4, UPT, UPT, UR4, 0x8, URZ ;  /* 0x0000000804047890 */ /* 0x000fe2000fffe0ff */
[----:B-----5:R-:W-:-:S08]  /*1840*/  DMUL R24, R4, |R24| ;  /* 0x4000001804187228 */ /* 0x020fd00000000000 */
[----:B------:R-:W-:Y:S02]  /*1850*/  FSEL R12, R18, R10, P1 ;  /* 0x0000000a120c7208 */ /* 0x000fe40000800000 */
[----:B------:R-:W-:Y:S01]  /*1860*/  FSEL R13, R19, R11, P1 ;  /* 0x0000000b130d7208 */ /* 0x000fe20000800000 */
[----:B------:R-:W-:Y:S01]  /*1870*/  DSETP.NEU.OR P0, PT, R24, R6, P0 ;  /* 0x000000061800722a */ /* 0x000fe2000070d400 */
[----:B------:R-:W-:-:S04]  /*1880*/  ISETP.NE.AND P1, PT, R0, UR4, PT ;  /* 0x0000000400007c0c */ /* 0x000fc8000bf25270 */
[----:B------:R-:W-:Y:S01]  /*1890*/  DFMA R24, R24, R24, R12 ;  /* 0x000000181818722b */ /* 0x000fe2000000000c */
[----:B------:R-:W-:Y:S01]  /*18a0*/  IADD3 R8, P2, PT, R8, 0x40, RZ ;  /* 0x0000004008087810 */ /* 0x000fe20007f5e0ff */
[----:B------:R-:W-:-:S04]  /*18b0*/  VIADD R11, R14, 0x1 ;  /* 0x000000010e0b7836 */ /* 0x000fc80000000000 */
[----:B------:R-:W-:-:S03]  /*18c0*/  IMAD.X R9, RZ, RZ, R9, P2 ;  /* 0x000000ffff097224 */ /* 0x000fc600010e0609 */
[----:B------:R-:W-:Y:S01]  /*18d0*/  @!P0 IMAD.MOV R11, RZ, RZ, R14 ;  /* 0x000000ffff0b8224 */ /* 0x000fe200078e020e */
[----:B------:R-:W-:Y:S02]  /*18e0*/  FSEL R16, R24, R12, P0 ;  /* 0x0000000c18107208 */ /* 0x000fe40000000000 */
[----:B------:R-:W-:Y:S01]  /*18f0*/  FSEL R17, R25, R13, P0 ;  /* 0x0000000d19117208 */ /* 0x000fe20000000000 */
[----:B------:R-:W-:Y:S06]  /*1900*/  @P1 BRA `(.L_x_22) ;  /* 0xfffffff800b01947 */ /* 0x000fec000383ffff */
.L_x_21:
        /* <DEDUP_REMOVED lines=10> */
[----:B------:R-:W5:Y:S01]  /*19b0*/  LDG.E.64 R8, desc[UR10][R18.64+0x18] ;  /* 0x0000180a12087981 */ /* 0x000f62000c1e1b00 */
[----:B------:R-:W-:Y:S01]  /*19c0*/  ISETP.NE.AND P0, PT, R0, R11, PT ;  /* 0x0000000b0000720c */ /* 0x000fe20003f05270 */
[----:B------:R-:W-:Y:S01]  /*19d0*/  VIADD R24, R11, 0x1 ;  /* 0x000000010b187836 */ /* 0x000fe20000000000 */
[----:B--2---:R-:W-:-:S02]  /*19e0*/  DMUL R20, R4, |R14| ;  /* 0x4000000e04147228 */ /* 0x004fc40000000000 */
[----:B---3--:R-:W-:-:S09]  /*19f0*/  DMUL R14, R4, |R22| ;  /* 0x40000016040e7228 */ /* 0x008fd20000000000 */
[C---:B------:R-:W-:Y:S02]  /*1a00*/  DSETP.NEU.OR P0, PT, R20.reuse, R6, P0 ;  /* 0x000000061400722a */ /* 0x040fe4000070d400 */
[----:B------:R-:W-:Y:S02]  /*1a10*/  DFMA R20, R20, R20, R16 ;  /* 0x000000141414722b */ /* 0x000fe40000000010 */
[C---:B----4-:R-:W-:Y:S02]  /*1a20*/  DMUL R12, R4.reuse, |R12| ;  /* 0x4000000c040c7228 */ /* 0x050fe40000000000 */
[----:B-----5:R-:W-:-:S06]  /*1a30*/  DMUL R8, R4, |R8| ;  /* 0x4000000804087228 */ /* 0x020fcc0000000000 */
[----:B------:R-:W-:Y:S02]  /*1a40*/  FSEL R16, R20, R16, P0 ;  /* 0x0000001014107208 */ /* 0x000fe40000000000 */
[----:B------:R-:W-:Y:S01]  /*1a50*/  @!P0 IMAD.MOV R24, RZ, RZ, R11 ;  /* 0x000000ffff188224 */ /* 0x000fe200078e020b */
[----:B------:R-:W-:Y:S01]  /*1a60*/  FSEL R17, R21, R17, P0 ;  /* 0x0000001115117208 */ /* 0x000fe20000000000 */
[----:B------:R-:W-:Y:S02]  /*1a70*/  VIADD R11, R0, 0x1 ;  /* 0x00000001000b7836 */ /* 0x000fe40000000000 */
[----:B------:R-:W-:-:S03]  /*1a80*/  VIADD R10, R24, 0x1 ;  /* 0x00000001180a7836 */ /* 0x000fc60000000000 */
[----:B------:R-:W-:Y:S01]  /*1a90*/  ISETP.NE.AND P1, PT, R11, R24, PT ;  /* 0x000000180b00720c */ /* 0x000fe20003f25270 */
[----:B------:R-:W-:-:S12]  /*1aa0*/  VIADD R11, R0, 0x2 ;  /* 0x00000002000b7836 */ /* 0x000fd80000000000 */
[C---:B------:R-:W-:Y:S02]  /*1ab0*/  DSETP.NEU.OR P1, PT, R14.reuse, R6, P1 ;  /* 0x000000060e00722a */ /* 0x040fe40000f2d400 */
[----:B------:R-:W-:-:S10]  /*1ac0*/  DFMA R14, R14, R14, R16 ;  /* 0x0000000e0e0e722b */ /* 0x000fd40000000010 */
[----:B------:R-:W-:Y:S02]  /*1ad0*/  FSEL R16, R14, R16, P1 ;  /* 0x000000100e107208 */ /* 0x000fe40000800000 */
[----:B------:R-:W-:Y:S01]  /*1ae0*/  @!P1 IMAD.MOV R10, RZ, RZ, R24 ;  /* 0x000000ffff0a9224 */ /* 0x000fe200078e0218 */
[----:B------:R-:W-:-:S03]  /*1af0*/  FSEL R17, R15, R17, P1 ;  /* 0x000000110f117208 */ /* 0x000fc60000800000 */
[----:B------:R-:W-:Y:S01]  /*1b00*/  VIADD R14, R10, 0x1 ;  /* 0x000000010a0e7836 */ /* 0x000fe20000000000 */
[----:B------:R-:W-:Y:S01]  /*1b10*/  ISETP.NE.AND P2, PT, R11, R10, PT ;  /* 0x0000000a0b00720c */ /* 0x000fe20003f45270 */
[C---:B------:R-:W-:Y:S02]  /*1b20*/  VIADD R11, R0.reuse, 0x3 ;  /* 0x00000003000b7836 */ /* 0x040fe40000000000 */
[----:B------:R-:W-:-:S10]  /*1b30*/  VIADD R0, R0, 0x4 ;  /* 0x0000000400007836 */ /* 0x000fd40000000000 */
[C---:B------:R-:W-:Y:S02]  /*1b40*/  DSETP.NEU.OR P2, PT, R12.reuse, R6, P2 ;  /* 0x000000060c00722a */ /* 0x040fe4000174d400 */
[----:B------:R-:W-:-:S10]  /*1b50*/  DFMA R12, R12, R12, R16 ;  /* 0x0000000c0c0c722b */ /* 0x000fd40000000010 */
[----:B------:R-:W-:Y:S02]  /*1b60*/  FSEL R12, R12, R16, P2 ;  /* 0x000000100c0c7208 */ /* 0x000fe40001000000 */
[----:B------:R-:W-:Y:S01]  /*1b70*/  @!P2 IMAD.MOV R14, RZ, RZ, R10 ;  /* 0x000000ffff0ea224 */ /* 0x000fe200078e020a */
[----:B------:R-:W-:-:S04]  /*1b80*/  FSEL R13, R13, R17, P2 ;  /* 0x000000110d0d7208 */ /* 0x000fc80001000000 */
[----:B------:R-:W-:Y:S02]  /*1b90*/  ISETP.NE.AND P0, PT, R11, R14, PT ;  /* 0x0000000e0b00720c */ /* 0x000fe40003f05270 */
[----:B------:R-:W-:-:S11]  /*1ba0*/  IADD3 R11, PT, PT, R14, 0x1, RZ ;  /* 0x000000010e0b7810 */ /* 0x000fd60007ffe0ff */
[C---:B------:R-:W-:Y:S02]  /*1bb0*/  DSETP.NEU.OR P0, PT, R8.reuse, R6, P0 ;  /* 0x000000060800722a */ /* 0x040fe4000070d400 */
[----:B------:R-:W-:-:S10]  /*1bc0*/  DFMA R8, R8, R8, R12 ;  /* 0x000000080808722b */ /* 0x000fd4000000000c */
[----:B------:R-:W-:Y:S02]  /*1bd0*/  FSEL R16, R8, R12, P0 ;  /* 0x0000000c08107208 */ /* 0x000fe40000000000 */
[----:B------:R-:W-:Y:S01]  /*1be0*/  FSEL R17, R9, R13, P0 ;  /* 0x0000000d09117208 */ /* 0x000fe20000000000 */
[----:B------:R-:W-:-:S07]  /*1bf0*/  @!P0 IMAD.MOV R11, RZ, RZ, R14 ;  /* 0x000000ffff0b8224 */ /* 0x000fce00078e020e */
.L_x_23:
[----:B------:R-:W-:Y:S05]  /*1c00*/  BRA.U !UP1, `(.L_x_20) ;  /* 0x0000000109987547 */ /* 0x000fea000b800000 */
[----:B------:R-:W-:Y:S02]  /*1c10*/  UISETP.NE.AND UP0, UPT, UR5, 0x1, UPT ;  /* 0x000000010500788c */ /* 0x000fe4000bf05270 */
[----:B------:R-:W-:-:S04]  /*1c20*/  ULOP3.LUT UR4, UR8, 0x1, URZ, 0xc0, !UPT ;  /* 0x0000000108047892 */ /* 0x000fc8000f8ec0ff */
[----:B------:R-:W-:-:S03]  /*1c30*/  UISETP.NE.U32.AND UP1, UPT, UR4, 0x1, UPT ;  /* 0x000000010400788c */ /* 0x000fc6000bf25070 */
[----:B------:R-:W-:Y:S08]  /*1c40*/  BRA.U !UP0, `(.L_x_24) ;  /* 0x0000000108587547 */ /* 0x000ff0000b800000 */
[----:B------:R-:W0:Y:S02]  /*1c50*/  LDC.64 R8, c[0x0][0x390] ;  /* 0x0000e400ff087b82 */ /* 0x000e240000000a00 */
[----:B0-----:R-:W-:-:S05]  /*1c60*/  IMAD.WIDE.U32 R8, R0, 0x8, R8 ;  /* 0x0000000800087825 */ /* 0x001fca00078e0008 */
[----:B------:R-:W2:Y:S04]  /*1c70*/  LDG.E.64 R12, desc[UR10][R8.64] ;  /* 0x0000000a080c7981 */ /* 0x000ea8000c1e1b00 */
[----:B------:R-:W3:Y:S01]  /*1c80*/  LDG.E.64 R14, desc[UR10][R8.64+0x8] ;  /* 0x0000080a080e7981 */ /* 0x000ee2000c1e1b00 */
[C---:B------:R-:W-:Y:S01]  /*1c90*/  ISETP.NE.AND P0, PT, R0.reuse, R11, PT ;  /* 0x0000000b0000720c */ /* 0x040fe20003f05270 */
[----:B------:R-:W-:Y:S02]  /*1ca0*/  VIADD R10, R11, 0x1 ;  /* 0x000000010b0a7836 */ /* 0x000fe40000000000 */
[C---:B------:R-:W-:Y:S02]  /*1cb0*/  VIADD R19, R0.reuse, 0x1 ;  /* 0x0000000100137836 */ /* 0x040fe40000000000 */
[----:B------:R-:W-:Y:S01]  /*1cc0*/  VIADD R0, R0, 0x2 ;  /* 0x0000000200007836 */ /* 0x000fe20000000000 */
[----:B--2---:R-:W-:-:S02]  /*1cd0*/  DMUL R12, R4, |R12| ;  /* 0x4000000c040c7228 */ /* 0x004fc40000000000 */
[----:B---3--:R-:W-:-:S06]  /*1ce0*/  DMUL R14, R4, |R14| ;  /* 0x4000000e040e7228 */ /* 0x008fcc0000000000 */
[C---:B------:R-:W-:Y:S02]  /*1cf0*/  DSETP.NEU.OR P1, PT, R12.reuse, R6, P0 ;  /* 0x000000060c00722a */ /* 0x040fe4000072d400 */
[----:B------:R-:W-:-:S10]  /*1d00*/  DFMA R12, R12, R12, R16 ;  /* 0x0000000c0c0c722b */ /* 0x000fd40000000010 */
[----:B------:R-:W-:Y:S02]  /*1d10*/  FSEL R12, R12, R16, P1 ;  /* 0x000000100c0c7208 */ /* 0x000fe40000800000 */
[----:B------:R-:W-:Y:S01]  /*1d20*/  @!P1 IMAD.MOV R10, RZ, RZ, R11 ;  /* 0x000000ffff0a9224 */ /* 0x000fe200078e020b */
[----:B------:R-:W-:-:S03]  /*1d30*/  FSEL R13, R13, R17, P1 ;  /* 0x000000110d0d7208 */ /* 0x000fc60000800000 */
[----:B------:R-:W-:Y:S01]  /*1d40*/  VIADD R11, R10, 0x1 ;  /* 0x000000010a0b7836 */ /* 0x000fe20000000000 */
[----:B------:R-:W-:-:S13]  /*1d50*/  ISETP.NE.AND P0, PT, R19, R10, PT ;  /* 0x0000000a1300720c */ /* 0x000fda0003f05270 */
[C---:B------:R-:W-:Y:S02]  /*1d60*/  DSETP.NEU.OR P0, PT, R14.reuse, R6, P0 ;  /* 0x000000060e00722a */ /* 0x040fe4000070d400 */
[----:B------:R-:W-:-:S10]  /*1d70*/  DFMA R14, R14, R14, R12 ;  /* 0x0000000e0e0e722b */ /* 0x000fd4000000000c */
[----:B------:R-:W-:Y:S02]  /*1d80*/  FSEL R16, R14, R12, P0 ;  /* 0x0000000c0e107208 */ /* 0x000fe40000000000 */
[----:B------:R-:W-:Y:S01]  /*1d90*/  FSEL R17, R15, R13, P0 ;  /* 0x0000000d0f117208 */ /* 0x000fe20000000000 */
[----:B------:R-:W-:-:S07]  /*1da0*/  @!P0 IMAD.MOV R11, RZ, RZ, R10 ;  /* 0x000000ffff0b8224 */ /* 0x000fce00078e020a */
.L_x_24:
[----:B------:R-:W-:Y:S05]  /*1db0*/  BRA.U UP1, `(.L_x_20) ;  /* 0x00000001012c7547 */ /* 0x000fea000b800000 */
[----:B------:R-:W0:Y:S02]  /*1dc0*/  LDC.64 R8, c[0x0][0x390] ;  /* 0x0000e400ff087b82 */ /* 0x000e240000000a00 */
[----:B0-----:R-:W-:-:S06]  /*1dd0*/  IMAD.WIDE.U32 R8, R0, 0x8, R8 ;  /* 0x0000000800087825 */ /* 0x001fcc00078e0008 */
[----:B------:R-:W2:Y:S01]  /*1de0*/  LDG.E.64 R8, desc[UR10][R8.64] ;  /* 0x0000000a08087981 */ /* 0x000ea2000c1e1b00 */
[----:B------:R-:W-:Y:S01]  /*1df0*/  ISETP.NE.AND P1, PT, R0, R11, PT ;  /* 0x0000000b0000720c */ /* 0x000fe20003f25270 */
[----:B--2---:R-:W-:-:S08]  /*1e00*/  DMUL R12, R4, |R8| ;  /* 0x40000008040c7228 */ /* 0x004fd00000000000 */
[C---:B------:R-:W-:Y:S02]  /*1e10*/  DFMA R14, R12.reuse, R12, R16 ;  /* 0x0000000c0c0e722b */ /* 0x040fe40000000010 */
[----:B------:R-:W-:-:S08]  /*1e20*/  DSETP.NEU.AND P0, PT, R12, R6, PT ;  /* 0x000000060c00722a */ /* 0x000fd00003f0d000 */
[C---:B------:R-:W-:Y:S02]  /*1e30*/  FSEL R11, R14.reuse, R16, P1 ;  /* 0x000000100e0b7208 */ /* 0x040fe40000800000 */
[C---:B------:R-:W-:Y:S02]  /*1e40*/  FSEL R17, R15.reuse, R17, P1 ;  /* 0x000000110f117208 */ /* 0x040fe40000800000 */
[----:B------:R-:W-:Y:S02]  /*1e50*/  FSEL R16, R14, R11, P0 ;  /* 0x0000000b0e107208 */ /* 0x000fe40000000000 */
[----:B------:R-:W-:-:S07]  /*1e60*/  FSEL R17, R15, R17, P0 ;  /* 0x000000110f117208 */ /* 0x000fce0000000000 */
.L_x_20:
[----:B------:R-:W-:Y:S01]  /*1e70*/  DFMA R16, R6, R6, R16 ;  /* 0x000000060610722b */ /* 0x000fe20000000010 */
[----:B------:R-:W-:Y:S02]  /*1e80*/  IMAD.MOV.U32 R10, RZ, RZ, 0x0 ;  /* 0x00000000ff0a7424 */ /* 0x000fe400078e00ff */
[----:B------:R-:W-:Y:S02]  /*1e90*/  IMAD.MOV.U32 R6, RZ, RZ, RZ ;  /* 0x000000ffff067224 */ /* 0x000fe400078e00ff */
[----:B------:R-:W-:Y:S01]  /*1ea0*/  IMAD.MOV.U32 R11, RZ, RZ, 0x3fd80000 ;  /* 0x3fd80000ff0b7424 */ /* 0x000fe200078e00ff */
[----:B------:R-:W0:Y:S04]  /*1eb0*/  MUFU.RSQ64H R7, R17 ;  /* 0x0000001100077308 */ /* 0x000e280000001c00 */
[----:B------:R-:W-:-:S05]  /*1ec0*/  VIADD R0, R17, 0xfff00000 ;  /* 0xfff0000011007836 */ /* 0x000fca0000000000 */
[----:B------:R-:W-:Y:S01]  /*1ed0*/  ISETP.GE.U32.AND P0, PT, R0, 0x7fe00000, PT ;  /* 0x7fe000000000780c */ /* 0x000fe20003f06070 */
[----:B0-----:R-:W-:-:S08]  /*1ee0*/  DMUL R8, R6, R6 ;  /* 0x0000000606087228 */ /* 0x001fd00000000000 */
[----:B------:R-:W-:-:S08]  /*1ef0*/  DFMA R8, R16, -R8, 1 ;  /* 0x3ff000001008742b */ /* 0x000fd00000000808 */
[----:B------:R-:W-:Y:S02]  /*1f00*/  DFMA R10, R8, R10, 0.5 ;  /* 0x3fe00000080a742b */ /* 0x000fe4000000000a */
[----:B------:R-:W-:-:S08]  /*1f10*/  DMUL R8, R6, R8 ;  /* 0x0000000806087228 */ /* 0x000fd00000000000 */
[----:B------:R-:W-:Y:S01]  /*1f20*/  DFMA R6, R10, R8, R6 ;  /* 0x000000080a06722b */ /* 0x000fe20000000006 */
[----:B------:R-:W-:Y:S10]  /*1f30*/  @!P0 BRA `(.L_x_25) ;  /* 0x0000000000108947 */ /* 0x000ff40003800000 */
[----:B------:R-:W-:-:S07]  /*1f40*/  MOV R0, 0x1f60 ;  /* 0x00001f6000007802 */ /* 0x000fce0000000f00 */
[----:B------:R-:W-:Y:S05]  /*1f50*/  CALL.REL.NOINC `($__internal_0_$__cuda_sm20_drsqrt_f64_slowpath_v2) ;  /* 0x0000000000247944 */ /* 0x000fea0003c00000 */
[----:B------:R-:W-:Y:S01]  /*1f60*/  IMAD.MOV.U32 R6, RZ, RZ, R8 ;  /* 0x000000ffff067224 */ /* 0x000fe200078e0008 */
[----:B------:R-:W-:-:S07]  /*1f70*/  MOV R7, R9 ;  /* 0x0000000900077202 */ /* 0x000fce0000000f00 */
.L_x_25:
[----:B------:R-:W0:Y:S01]  /*1f80*/  LDC.64 R8, c[0x0][0x380] ;  /* 0x0000e000ff087b82 */ /* 0x000e220000000a00 */
[----:B------:R-:W-:Y:S02]  /*1f90*/  DMUL R6, R4, R6 ;  /* 0x0000000604067228 */ /* 0x000fe40000000000 */
[----:B------:R-:W-:-:S08]  /*1fa0*/  DSETP.NEU.AND P0, PT, R2, +INF , PT ;  /* 0x7ff000000200742a */ /* 0x000fd00003f0d000 */
[----:B------:R-:W-:Y:S02]  /*1fb0*/  FSEL R2, R6, RZ, P0 ;  /* 0x000000ff06027208 */ /* 0x000fe40000000000 */
[----:B------:R-:W-:-:S05]  /*1fc0*/  FSEL R3, R7, RZ, P0 ;  /* 0x000000ff07037208 */ /* 0x000fca0000000000 */
[----:B0-----:R-:W-:Y:S01]  /*1fd0*/  STG.E.64 desc[UR10][R8.64], R2 ;  /* 0x0000000208007986 */ /* 0x001fe2000c101b0a */
[----:B------:R-:W-:Y:S05]  /*1fe0*/  EXIT ;  /* 0x000000000000794d */ /* 0x000fea0003800000 */
        .weak           $__internal_0_$__cuda_sm20_drsqrt_f64_slowpath_v2
        .type           $__internal_0_$__cuda_sm20_drsqrt_f64_slowpath_v2,@function
        .size           $__internal_0_$__cuda_sm20_drsqrt_f64_slowpath_v2,(.L_x_49 - $__internal_0_$__cuda_sm20_drsqrt_f64_slowpath_v2)
$__internal_0_$__cuda_sm20_drsqrt_f64_slowpath_v2:
[----:B------:R-:W-:Y:S01]  /*1ff0*/  IMAD.MOV.U32 R8, RZ, RZ, R16 ;  /* 0x000000ffff087224 */ /* 0x000fe200078e0010 */
[----:B------:R-:W-:Y:S01]  /*2000*/  LOP3.LUT R6, R17, 0x80000000, RZ, 0xc0, !PT ;  /* 0x8000000011067812 */ /* 0x000fe200078ec0ff */
[----:B------:R-:W-:-:S06]  /*2010*/  IMAD.MOV.U32 R9, RZ, RZ, R17 ;  /* 0x000000ffff097224 */ /* 0x000fcc00078e0011 */
[----:B------:R-:W-:-:S14]  /*2020*/  DSETP.NEU.AND P0, PT, R8, RZ, PT ;  /* 0x000000ff0800722a */ /* 0x000fdc0003f0d000 */
[----:B------:R-:W-:Y:S05]  /*2030*/  @!P0 BRA `(.L_x_26) ;  /* 0x00000000005c8947 */ /* 0x000fea0003800000 */
[----:B------:R-:W-:-:S14]  /*2040*/  DSETP.GTU.AND P0, PT, |R8|, +INF , PT ;  /* 0x7ff000000800742a */ /* 0x000fdc0003f0c200 */
[----:B------:R-:W-:Y:S05]  /*2050*/  @P0 BRA `(.L_x_27) ;  /* 0x00000000004c0947 */ /* 0x000fea0003800000 */
[----:B------:R-:W-:-:S13]  /*2060*/  ISETP.NE.AND P0, PT, R6, RZ, PT ;  /* 0x000000ff0600720c */ /* 0x000fda0003f05270 */
[----:B------:R-:W-:Y:S02]  /*2070*/  @P0 IMAD.MOV.U32 R6, RZ, RZ, 0x0 ;  /* 0x00000000ff060424 */ /* 0x000fe400078e00ff */
[----:B------:R-:W-:Y:S01]  /*2080*/  @P0 IMAD.MOV.U32 R7, RZ, RZ, -0x80000 ;  /* 0xfff80000ff070424 */ /* 0x000fe200078e00ff */
[----:B------:R-:W-:Y:S06]  /*2090*/  @P0 BRA `(.L_x_28) ;  /* 0x00000000004c0947 */ /* 0x000fec0003800000 */
[----:B------:R-:W-:-:S14]  /*20a0*/  DSETP.NEU.AND P0, PT, |R8|, +INF , PT ;  /* 0x7ff000000800742a */ /* 0x000fdc0003f0d200 */
[----:B------:R-:W-:Y:S01]  /*20b0*/  @!P0 CS2R R6, SRZ ;  /* 0x0000000000068805 */ /* 0x000fe2000001ff00 */
[----:B------:R-:W-:Y:S06]  /*20c0*/  @!P0 BRA `(.L_x_28) ;  /* 0x0000000000408947 */ /* 0x000fec0003800000 */
[----:B------:R-:W-:Y:S01]  /*20d0*/  DMUL R8, R8, 1.80143985094819840000e+16 ;  /* 0x4350000008087828 */ /* 0x000fe20000000000 */
[----:B------:R-:W-:Y:S02]  /*20e0*/  IMAD.MOV.U32 R6, RZ, RZ, RZ ;  /* 0x000000ffff067224 */ /* 0x000fe400078e00ff */
[----:B------:R-:W-:Y:S02]  /*20f0*/  IMAD.MOV.U32 R12, RZ, RZ, 0x0 ;  /* 0x00000000ff0c7424 */ /* 0x000fe400078e00ff */
[----:B------:R-:W-:Y:S01]  /*2100*/  IMAD.MOV.U32 R13, RZ, RZ, 0x3fd80000 ;  /* 0x3fd80000ff0d7424 */ /* 0x000fe200078e00ff */
[----:B------:R-:W0:Y:S02]  /*2110*/  MUFU.RSQ64H R7, R9 ;  /* 0x0000000900077308 */ /* 0x000e240000001c00 */
[----:B0-----:R-:W-:-:S08]  /*2120*/  DMUL R10, R6, R6 ;  /* 0x00000006060a7228 */ /* 0x001fd00000000000 */
[----:B------:R-:W-:-:S08]  /*2130*/  DFMA R10, R8, -R10, 1 ;  /* 0x3ff00000080a742b */ /* 0x000fd0000000080a */
[----:B------:R-:W-:Y:S02]  /*2140*/  DFMA R12, R10, R12, 0.5 ;  /* 0x3fe000000a0c742b */ /* 0x000fe4000000000c */
[----:B------:R-:W-:-:S08]  /*2150*/  DMUL R10, R6, R10 ;  /* 0x0000000a060a7228 */ /* 0x000fd00000000000 */
[----:B------:R-:W-:-:S08]  /*2160*/  DFMA R6, R12, R10, R6 ;  /* 0x0000000a0c06722b */ /* 0x000fd00000000006 */
[----:B------:R-:W-:Y:S01]  /*2170*/  DMUL R6, R6, 134217728 ;  /* 0x41a0000006067828 */ /* 0x000fe20000000000 */
[----:B------:R-:W-:Y:S10]  /*2180*/  BRA `(.L_x_28) ;  /* 0x0000000000107947 */ /* 0x000ff40003800000 */
.L_x_27:
[----:B------:R-:W-:Y:S01]  /*2190*/  DADD R6, R8, R8 ;  /* 0x0000000008067229 */ /* 0x000fe20000000008 */
[----:B------:R-:W-:Y:S10]  /*21a0*/  BRA `(.L_x_28) ;  /* 0x0000000000087947 */ /* 0x000ff40003800000 */
.L_x_26:
[----:B------:R-:W-:Y:S01]  /*21b0*/  LOP3.LUT R7, R6, 0x7ff00000, RZ, 0xfc, !PT ;  /* 0x7ff0000006077812 */ /* 0x000fe200078efcff */
[----:B------:R-:W-:-:S07]  /*21c0*/  IMAD.MOV.U32 R6, RZ, RZ, RZ ;  /* 0x000000ffff067224 */ /* 0x000fce00078e00ff */
.L_x_28:
[----:B------:R-:W-:Y:S02]  /*21d0*/  IMAD.MOV.U32 R8, RZ, RZ, R6 ;  /* 0x000000ffff087224 */ /* 0x000fe400078e0006 */
[----:B------:R-:W-:Y:S02]  /*21e0*/  IMAD.MOV.U32 R9, RZ, RZ, R7 ;  /* 0x000000ffff097224 */ /* 0x000fe400078e0007 */
[----:B------:R-:W-:Y:S02]  /*21f0*/  IMAD.MOV.U32 R6, RZ, RZ, R0 ;  /* 0x000000ffff067224 */ /* 0x000fe400078e0000 */
[----:B------:R-:W-:-:S04]  /*2200*/  IMAD.MOV.U32 R7, RZ, RZ, 0x0 ;  /* 0x00000000ff077424 */ /* 0x000fc800078e00ff */
[----:B------:R-:W-:Y:S05]  /*2210*/  RET.REL.NODEC R6 `(_Z6_rnormPdiPKd) ;  /* 0xffffffdc06787950 */ /* 0x000fea0003c3ffff */
.L_x_29:
        /* <DEDUP_REMOVED lines=14> */
.L_x_49:


//--------------------- .text._Z6_rcbrtPdd        --------------------------
	.section	.text._Z6_rcbrtPdd,"ax",@progbits
	.align	128
        .global         _Z6_rcbrtPdd
        .type           _Z6_rcbrtPdd,@function
        .size           _Z6_rcbrtPdd,(.L_x_65 - _Z6_rcbrtPdd)
        .other          _Z6_rcbrtPdd,@"STO_CUDA_ENTRY STV_DEFAULT"
_Z6_rcbrtPdd:
.text._Z6_rcbrtPdd:
[----:B------:R-:W-:Y:S08]  /*0000*/  LDC R1, c[0x0][0x37c] ;  /* 0x0000df00ff017b82 */ /* 0x000ff00000000800 */
[----:B------:R-:W0:Y:S01]  /*0010*/  LDC.64 R2, c[0x0][0x388] ;  /* 0x0000e200ff027b82 */ /* 0x000e220000000a00 */
[----:B------:R-:W-:Y:S01]  /*0020*/  UMOV UR4, 0x1c71c71c ;  /* 0x1c71c71c00047882 */ /* 0x000fe20000000000 */
[----:B------:R-:W-:Y:S01]  /*0030*/  UMOV UR5, 0x3fcc71c7 ;  /* 0x3fcc71c700057882 */ /* 0x000fe20000000000 */
[----:B0-----:R-:W-:Y:S01]  /*0040*/  LOP3.LUT R5, R3, 0x7fffffff, RZ, 0xc0, !PT ;  /* 0x7fffffff03057812 */ /* 0x001fe200078ec0ff */
[----:B------:R-:W-:-:S03]  /*0050*/  IMAD.MOV.U32 R4, RZ, RZ, R2 ;  /* 0x000000ffff047224 */ /* 0x000fc600078e0002 */
[----:B------:R-:W-:-:S03]  /*0060*/  ISETP.GE.U32.AND P1, PT, R5, 0x100000, PT ;  /* 0x001000000500780c */ /* 0x000fc60003f26070 */
[----:B------:R-:W-:-:S10]  /*0070*/  DMUL R6, R4, 1.80143985094819840000e+16 ;  /* 0x4350000004067828 */ /* 0x000fd40000000000 */
[----:B------:R-:W-:Y:S02]  /*0080*/  SEL R5, R7, R5, !P1 ;  /* 0x0000000507057207 */ /* 0x000fe40004800000 */
[----:B------:R-:W-:Y:S02]  /*0090*/  SEL R8, R6, R2, !P1 ;  /* 0x0000000206087207 */ /* 0x000fe40004800000 */
[----:B------:R-:W-:-:S04]  /*00a0*/  LEA.HI R0, R5, 0xfffffc02, RZ, 0xc ;  /* 0xfffffc0205007811 */ /* 0x000fc800078f60ff */
[----:B------:R-:W-:-:S05]  /*00b0*/  I2FP.F32.S32 R0, R0 ;  /* 0x0000000000007245 */ /* 0x000fca0000201400 */
[----:B------:R-:W-:-:S06]  /*00c0*/  FMUL R0, R0, 0.3333333432674407959 ;  /* 0x3eaaaaab00007820 */ /* 0x000fcc0000400000 */
[----:B------:R-:W0:Y:S02]  /*00d0*/  F2I.NTZ R0, R0 ;  /* 0x0000000000007305 */ /* 0x000e240000203100 */
[----:B0-----:R-:W-:Y:S02]  /*00e0*/  IMAD R9, R0, -0x300000, R5 ;  /* 0xffd0000000097824 */ /* 0x001fe400078e0205 */
[----:B------:R-:W0:Y:S04]  /*00f0*/  LDC.64 R4, c[0x0][0x388] ;  /* 0x0000e200ff047b82 */ /* 0x000e280000000a00 */
[----:B------:R-:W1:Y:S08]  /*0100*/  F2F.F32.F64 R2, R8 ;  /* 0x0000000800027310 */ /* 0x000e700000301000 */
[----:B-1----:R-:W1:Y:S02]  /*0110*/  MUFU.LG2 R2, R2 ;  /* 0x0000000200027308 */ /* 0x002e640000000c00 */
[----:B-1----:R-:W-:Y:S01]  /*0120*/  FMUL R20, R2, -0.3333333432674407959 ;  /* 0xbeaaaaab02147820 */ /* 0x002fe20000400000 */
[----:B------:R-:W-:-:S05]  /*0130*/  LOP3.LUT R2, R3, 0x7ff00000, RZ, 0x3c, !PT ;  /* 0x7ff0000003027812 */ /* 0x000fca00078e3cff */
[----:B------:R-:W1:Y:S08]  /*0140*/  MUFU.EX2 R6, R20 ;  /* 0x0000001400067308 */ /* 0x000e700000000800 */
[----:B-1----:R-:W1:Y:S02]  /*0150*/  F2F.F64.F32 R6, R6 ;  /* 0x0000000600067310 */ /* 0x002e640000201800 */
[----:B-1----:R-:W-:-:S02]  /*0160*/  DMUL R12, R8, R6 ;  /* 0x00000006080c7228 */ /* 0x002fc40000000000 */
[----:B------:R-:W-:-:S06]  /*0170*/  DMUL R10, R6, R6 ;  /* 0x00000006060a7228 */ /* 0x000fcc0000000000 */
[----:B------:R-:W-:Y:S02]  /*0180*/  DFMA R16, R8, R6, -R12 ;  /* 0x000000060810722b */ /* 0x000fe4000000080c */
[----:B------:R-:W-:Y:S01]  /*0190*/  DFMA R14, R10, -R12, 1 ;  /* 0x3ff000000a0e742b */ /* 0x000fe2000000080c */
[----:B------:R-:W-:Y:S01]  /*01a0*/  IMAD.MOV.U32 R8, RZ, RZ, 0x55555555 ;  /* 0x55555555ff087424 */ /* 0x000fe200078e00ff */
[----:B------:R-:W-:Y:S01]  /*01b0*/  DFMA R18, R6, R6, -R10 ;  /* 0x000000060612722b */ /* 0x000fe2000000080a */
[----:B------:R-:W-:-:S05]  /*01c0*/  IMAD.MOV.U32 R9, RZ, RZ, 0x3fd55555 ;  /* 0x3fd55555ff097424 */ /* 0x000fca00078e00ff */
[----:B------:R-:W-:Y:S02]  /*01d0*/  DFMA R14, R10, -R16, R14 ;  /* 0x800000100a0e722b */ /* 0x000fe4000000000e */
[----:B0-----:R-:W-:-:S06]  /*01e0*/  DADD R10, R4, R4 ;  /* 0x00000000040a7229 */ /* 0x001fcc0000000004 */
[----:B------:R-:W-:Y:S02]  /*01f0*/  DFMA R14, R12, -R18, R14 ;  /* 0x800000120c0e722b */ /* 0x000fe4000000000e */
[--C-:B------:R-:W-:Y:S01]  /*0200*/  DSETP.NEU.AND P0, PT, R10, R4.reuse, PT ;  /* 0x000000040a00722a */ /* 0x100fe20003f0d000 */
[C---:B------:R-:W-:Y:S02]  /*0210*/  IADD3 R13, PT, PT, -R0.reuse, 0x12, RZ ;  /* 0x00000012000d7810 */ /* 0x040fe40007ffe1ff */
[----:B------:R-:W-:Y:S01]  /*0220*/  @P1 IADD3 R13, PT, PT, -R0, 0x100000, RZ ;  /* 0x00100000000d1810 */ /* 0x000fe20007ffe1ff */
[----:B------:R-:W-:Y:S02]  /*0230*/  DSETP.NAN.AND P1, PT, R4, R4, PT ;  /* 0x000000040400722a */ /* 0x000fe40003f28000 */
[----:B------:R-:W-:Y:S01]  /*0240*/  DFMA R8, R14, UR4, R8 ;  /* 0x000000040e087c2b */ /* 0x000fe20008000008 */
[----:B------:R-:W0:Y:S01]  /*0250*/  LDCU.64 UR4, c[0x0][0x358] ;  /* 0x00006b00ff0477ac */ /* 0x000e220008000a00 */
[----:B------:R-:W-:-:S08]  /*0260*/  DMUL R14, R6, R14 ;  /* 0x0000000e060e7228 */ /* 0x000fd00000000000 */
[----:B------:R-:W-:Y:S01]  /*0270*/  DFMA R8, R8, R14, R6 ;  /* 0x0000000e0808722b */ /* 0x000fe20000000006 */
[----:B------:R-:W0:Y:S09]  /*0280*/  LDC.64 R6, c[0x0][0x380] ;  /* 0x0000e000ff067b82 */ /* 0x000e320000000a00 */
[----:B------:R-:W-:Y:S01]  /*0290*/  IMAD R5, R13, 0x100000, R9 ;  /* 0x001000000d057824 */ /* 0x000fe200078e0209 */
[----:B------:R-:W-:-:S04]  /*02a0*/  FSEL R8, R10, R8, P1 ;  /* 0x000000080a087208 */ /* 0x000fc80000800000 */
[----:B------:R-:W-:-:S04]  /*02b0*/  @P0 FSEL R2, R11, R5, P1 ;  /* 0x000000050b020208 */ /* 0x000fc80000800000 */
[----:B------:R-:W-:Y:S02]  /*02c0*/  LOP3.LUT R3, R2, 0x80000000, R3, 0xb8, !PT ;  /* 0x8000000002037812 */ /* 0x000fe400078eb803 */
[----:B------:R-:W-:-:S05]  /*02d0*/  FSEL R2, R8, RZ, P0 ;  /* 0x000000ff08027208 */ /* 0x000fca0000000000 */
[----:B0-----:R-:W-:Y:S01]  /*02e0*/  STG.E.64 desc[UR4][R6.64], R2 ;  /* 0x0000000206007986 */ /* 0x001fe2000c101b04 */
[----:B------:R-:W-:Y:S05]  /*02f0*/  EXIT ;  /* 0x000000000000794d */ /* 0x000fea0003800000 */
.L_x_30:
        /* <DEDUP_REMOVED lines=16> */
.L_x_65:


//--------------------- .text._Z8_normcdfPdd      --------------------------
	.section	.text._Z8_normcdfPdd,"ax",@progbits
	.align	128
        .global         _Z8_normcdfPdd
        .type           _Z8_normcdfPdd,@function
        .size           _Z8_normcdfPdd,(.L_x_66 - _Z8_normcdfPdd)
        .other          _Z8_normcdfPdd,@"STO_CUDA_ENTRY STV_DEFAULT"
_Z8_normcdfPdd:
.text._Z8_normcdfPdd:
[----:B------:R-:W-:Y:S08]  /*0000*/  LDC R1, c[0x0][0x37c] ;  /* 0x0000df00ff017b82 */ /* 0x000ff00000000800 */
[----:B------:R-:W0:Y:S01]  /*0010*/  LDC.64 R4, c[0x0][0x388] ;  /* 0x0000e200ff047b82 */ /* 0x000e220000000a00 */
[----:B------:R-:W-:Y:S01]  /*0020*/  IMAD.MOV.U32 R2, RZ, RZ, 0x40434000 ;  /* 0x40434000ff027424 */ /* 0x000fe200078e00ff */
[----:B------:R-:W-:Y:S01]  /*0030*/  UMOV UR4, 0x667f3bcd ;  /* 0x667f3bcd00047882 */ /* 0x000fe20000000000 */
[----:B------:R-:W-:-:S05]  /*0040*/  UMOV UR5, 0x3fe6a09e ;  /* 0x3fe6a09e00057882 */ /* 0x000fca0000000000 */
[----:B------:R-:W1:Y:S01]  /*0050*/  LDC.64 R6, c[0x0][0x388] ;  /* 0x0000e200ff067b82 */ /* 0x000e620000000a00 */
[----:B0-----:R-:W-:Y:S01]  /*0060*/  DSETP.GT.AND P0, PT, |R4|, 38.5, PT ;  /* 0x404340000400742a */ /* 0x001fe20003f04200 */
[----:B-1----:R-:W-:-:S05]  /*0070*/  LOP3.LUT R2, R2, 0x80000000, R7, 0xb8, !PT ;  /* 0x8000000002027812 */ /* 0x002fca00078eb807 */
[----:B------:R-:W-:Y:S02]  /*0080*/  FSEL R3, R2, R7, P0 ;  /* 0x0000000702037208 */ /* 0x000fe40000000000 */
[----:B------:R-:W-:-:S06]  /*0090*/  FSEL R2, R6, RZ, !P0 ;  /* 0x000000ff06027208 */ /* 0x000fcc0004000000 */
[----:B------:R-:W-:-:S08]  /*00a0*/  DMUL R4, R2, -UR4 ;  /* 0x8000000402047c28 */ /* 0x000fd00008000000 */
[----:B------:R-:W-:Y:S01]  /*00b0*/  DFMA R6, R2, -UR4, -R4 ;  /* 0x8000000402067c2b */ /* 0x000fe20008000804 */
[----:B------:R-:W-:Y:S01]  /*00c0*/  UMOV UR4, 0x13b26456 ;  /* 0x13b2645600047882 */ /* 0x000fe20000000000 */
[----:B------:R-:W-:-:S06]  /*00d0*/  UMOV UR5, 0x3c8bdd34 ;  /* 0x3c8bdd3400057882 */ /* 0x000fcc0000000000 */
[----:B------:R-:W-:-:S08]  /*00e0*/  DFMA R6, R2, UR4, R6 ;  /* 0x0000000402067c2b */ /* 0x000fd00008000006 */
[----:B------:R-:W-:-:S10]  /*00f0*/  DADD R8, R4, R6 ;  /* 0x0000000004087229 */ /* 0x000fd40000000006 */
[----:B------:R-:W-:-:S04]  /*0100*/  LOP3.LUT R11, R9, 0x7fffffff, RZ, 0xc0, !PT ;  /* 0x7fffffff090b7812 */ /* 0x000fc800078ec0ff */
[----:B------:R-:W-:-:S13]  /*0110*/  ISETP.GT.U32.AND P0, PT, R11, 0x7fefffff, PT ;  /* 0x7fefffff0b00780c */ /* 0x000fda0003f04070 */
[----:B------:R-:W-:Y:S05]  /*0120*/  @P0 BRA `(.L_x_31) ;  /* 0x0000000800680947 */ /* 0x000fea0003800000 */
[----:B------:R-:W-:Y:S01]  /*0130*/  IMAD.MOV.U32 R10, RZ, RZ, R8 ;  /* 0x000000ffff0a7224 */ /* 0x000fe200078e0008 */
[----:B------:R-:W-:Y:S01]  /*0140*/  UMOV UR4, 0xd4e0bfd7 ;  /* 0xd4e0bfd700047882 */ /* 0x000fe20000000000 */
[----:B------:R-:W-:Y:S01]  /*0150*/  IMAD.MOV.U32 R16, RZ, RZ, RZ ;  /* 0x000000ffff107224 */ /* 0x000fe200078e00ff */
[----:B------:R-:W-:Y:S01]  /*0160*/  UMOV UR5, 0x3df8774a ;  /* 0x3df8774a00057882 */ /* 0x000fe20000000000 */
[----:B------:R-:W-:Y:S01]  /*0170*/  IMAD.MOV.U32 R22, RZ, RZ, 0x652b82fe ;  /* 0x652b82feff167424 */ /* 0x000fe200078e00ff */
[----:B------:R-:W-:Y:S01]  /*0180*/  UMOV UR6, 0xfefa39ef ;  /* 0xfefa39ef00067882 */ /* 0x000fe20000000000 */
[----:B------:R-:W-:Y:S01]  /*0190*/  DADD R14, R10, 4 ;  /* 0x401000000a0e7429 */ /* 0x000fe20000000000 */
[----:B------:R-:W-:Y:S01]  /*01a0*/  IMAD.MOV.U32 R23, RZ, RZ, 0x3ff71547 ;  /* 0x3ff71547ff177424 */ /* 0x000fe200078e00ff */
[----:B------:R-:W-:Y:S01]  /*01b0*/  UMOV UR7, 0x3fe62e42 ;  /* 0x3fe62e4200077882 */ /* 0x000fe20000000000 */
[----:B------:R-:W-:-:S03]  /*01c0*/  ISETP.GT.U32.AND P0, PT, R11, 0x403b4000, PT ;  /* 0x403b40000b00780c */ /* 0x000fc60003f04070 */
[----:B------:R-:W0:Y:S02]  /*01d0*/  MUFU.RCP64H R17, R15 ;  /* 0x0000000f00117308 */ /* 0x000e240000001800 */
[----:B0-----:R-:W-:Y:S02]  /*01e0*/  DFMA R12, -R14, R16, 1 ;  /* 0x3ff000000e0c742b */ /* 0x001fe40000000110 */
[----:B------:R-:W-:-:S06]  /*01f0*/  DMUL R14, R10, -R10 ;  /* 0x8000000a0a0e7228 */ /* 0x000fcc0000000000 */
[----:B------:R-:W-:Y:S02]  /*0200*/  DFMA R18, R12, R12, R12 ;  /* 0x0000000c0c12722b */ /* 0x000fe4000000000c */
[----:B------:R-:W-:-:S06]  /*0210*/  DADD R12, R10, -4 ;  /* 0xc01000000a0c7429 */ /* 0x000fcc0000000000 */
[----:B------:R-:W-:-:S08]  /*0220*/  DFMA R18, R16, R18, R16 ;  /* 0x000000121012722b */ /* 0x000fd00000000010 */
[----:B------:R-:W-:-:S08]  /*0230*/  DMUL R12, R12, R18 ;  /* 0x000000120c0c7228 */ /* 0x000fd00000000000 */
[----:B------:R-:W-:-:S08]  /*0240*/  DADD R16, R12, 1 ;  /* 0x3ff000000c107429 */ /* 0x000fd00000000000 */
[----:B------:R-:W-:-:S08]  /*0250*/  DFMA R16, R16, -4, R10 ;  /* 0xc01000001010782b */ /* 0x000fd0000000000a */
[----:B------:R-:W-:-:S08]  /*0260*/  DFMA R16, R10, -R12, R16 ;  /* 0x8000000c0a10722b */ /* 0x000fd00000000010 */
[----:B------:R-:W-:Y:S01]  /*0270*/  DFMA R20, R18, R16, R12 ;  /* 0x000000101214722b */ /* 0x000fe2000000000c */
[----:B------:R-:W-:Y:S02]  /*0280*/  IMAD.MOV.U32 R12, RZ, RZ, -0x2fc2cd8 ;  /* 0xfd03d328ff0c7424 */ /* 0x000fe400078e00ff */
[----:B------:R-:W-:Y:S02]  /*0290*/  IMAD.MOV.U32 R13, RZ, RZ, 0x3e44e1c6 ;  /* 0x3e44e1c6ff0d7424 */ /* 0x000fe400078e00ff */
[----:B------:R-:W-:Y:S02]  /*02a0*/  IMAD.MOV.U32 R18, RZ, RZ, 0x0 ;  /* 0x00000000ff127424 */ /* 0x000fe400078e00ff */
[----:B------:R-:W-:Y:S02]  /*02b0*/  IMAD.MOV.U32 R19, RZ, RZ, 0x3ff00000 ;  /* 0x3ff00000ff137424 */ /* 0x000fe400078e00ff */
[----:B------:R-:W-:Y:S01]  /*02c0*/  DFMA R12, R20, -UR4, -R12 ;  /* 0x80000004140c7c2b */ /* 0x000fe2000800080c */
[----:B------:R-:W-:Y:S01]  /*02d0*/  UMOV UR4, 0x9f7a56b6 ;  /* 0x9f7a56b600047882 */ /* 0x000fe20000000000 */
[----:B------:R-:W-:-:S02]  /*02e0*/  UMOV UR5, 0x3e433014 ;  /* 0x3e43301400057882 */ /* 0x000fc40000000000 */
[----:B------:R-:W-:-:S04]  /*02f0*/  DFMA R18, R10, 2, R18 ;  /* 0x400000000a12782b */ /* 0x000fc80000000012 */
[----:B------:R-:W-:Y:S01]  /*0300*/  DFMA R12, R20, R12, -UR4 ;  /* 0x80000004140c7e2b */ /* 0x000fe2000800000c */
[----:B------:R-:W-:Y:S01]  /*0310*/  UMOV UR4, 0xd8376273 ;  /* 0xd837627300047882 */ /* 0x000fe20000000000 */
[----:B------:R-:W-:-:S06]  /*0320*/  UMOV UR5, 0x3e7bedde ;  /* 0x3e7bedde00057882 */ /* 0x000fcc0000000000 */
[----:B------:R-:W-:Y:S01]  /*0330*/  DFMA R12, R20, R12, UR4 ;  /* 0x00000004140c7e2b */ /* 0x000fe2000800000c */
[----:B------:R-:W-:Y:S01]  /*0340*/  UMOV UR4, 0xc3abf22b ;  /* 0xc3abf22b00047882 */ /* 0x000fe20000000000 */
[----:B------:R-:W-:-:S06]  /*0350*/  UMOV UR5, 0x3e6f9254 ;  /* 0x3e6f925400057882 */ /* 0x000fcc0000000000 */
[----:B------:R-:W-:Y:S01]  /*0360*/  DFMA R12, R20, R12, UR4 ;  /* 0x00000004140c7e2b */ /* 0x000fe2000800000c */
[----:B------:R-:W-:Y:S01]  /*0370*/  UMOV UR4, 0xc2148cf0 ;  /* 0xc2148cf000047882 */ /* 0x000fe20000000000 */
[----:B------:R-:W-:-:S06]  /*0380*/  UMOV UR5, 0x3eab9068 ;  /* 0x3eab906800057882 */ /* 0x000fcc0000000000 */
        /* <DEDUP_REMOVED lines=8> */
[----:B------:R-:W-:Y:S01]  /*0410*/  DFMA R12, R14, R22, 6.75539944105574400000e+15 ;  /* 0x433800000e0c742b */ /* 0x000fe20000000016 */
[----:B------:R-:W-:Y:S01]  /*0420*/  UMOV UR5, 0x3ee78e05 ;  /* 0x3ee78e0500057882 */ /* 0x000fe20000000000 */
[----:B------:R-:W0:Y:S01]  /*0430*/  MUFU.RCP64H R23, R19 ;  /* 0x0000001300177308 */ /* 0x000e220000001800 */
[----:B------:R-:W-:-:S03]  /*0440*/  IMAD.MOV.U32 R22, RZ, RZ, RZ ;  /* 0x000000ffff167224 */ /* 0x000fc600078e00ff */
[----:B------:R-:W-:Y:S01]  /*0450*/  DFMA R24, R20, R16, -UR4 ;  /* 0x8000000414187e2b */ /* 0x000fe20008000010 */
[----:B------:R-:W-:Y:S01]  /*0460*/  UMOV UR4, 0xead14a90 ;  /* 0xead14a9000047882 */ /* 0x000fe20000000000 */
[----:B------:R-:W-:Y:S01]  /*0470*/  DADD R16, R12, -6.75539944105574400000e+15 ;  /* 0xc33800000c107429 */ /* 0x000fe20000000000 */
[----:B------:R-:W-:Y:S01]  /*0480*/  UMOV UR5, 0x3ef995b4 ;  /* 0x3ef995b400057882 */ /* 0x000fe20000000000 */
[----:B------:R-:W-:-:S04]  /*0490*/  LEA.HI R0, R12, R12, RZ, 0x1 ;  /* 0x0000000c0c007211 */ /* 0x000fc800078f08ff */
[----:B------:R-:W-:Y:S01]  /*04a0*/  DFMA R24, R20, R24, -UR4 ;  /* 0x8000000414187e2b */ /* 0x000fe20008000018 */
[----:B------:R-:W-:Y:S01]  /*04b0*/  UMOV UR4, 0xcf0a29b2 ;  /* 0xcf0a29b200047882 */ /* 0x000fe20000000000 */
[--C-:B------:R-:W-:Y:S01]  /*04c0*/  DFMA R26, R16, -UR6, R14.reuse ;  /* 0x80000006101a7c2b */ /* 0x100fe2000800000e */
[----:B------:R-:W-:Y:S01]  /*04d0*/  UMOV UR5, 0x3f23be27 ;  /* 0x3f23be2700057882 */ /* 0x000fe20000000000 */
[----:B------:R-:W-:Y:S01]  /*04e0*/  UMOV UR6, 0x3b39803f ;  /* 0x3b39803f00067882 */ /* 0x000fe20000000000 */
[----:B------:R-:W-:Y:S01]  /*04f0*/  UMOV UR7, 0x3c7abc9e ;  /* 0x3c7abc9e00077882 */ /* 0x000fe20000000000 */
[----:B------:R-:W-:Y:S01]  /*0500*/  SHF.R.S32.HI R13, RZ, 0x1, R0 ;  /* 0x00000001ff0d7819 */ /* 0x000fe20000011400 */
[----:B------:R-:W-:Y:S02]  /*0510*/  DFMA R14, -R10, R10, -R14 ;  /* 0x0000000a0a0e722b */ /* 0x000fe4000000090e */
[----:B------:R-:W-:Y:S01]  /*0520*/  DFMA R24, R20, R24, UR4 ;  /* 0x0000000414187e2b */ /* 0x000fe20008000018 */
[----:B------:R-:W-:Y:S01]  /*0530*/  UMOV UR4, 0x3e81672e ;  /* 0x3e81672e00047882 */ /* 0x000fe20000000000 */
[----:B------:R-:W-:Y:S01]  /*0540*/  DFMA R16, R16, -UR6, R26 ;  /* 0x8000000610107c2b */ /* 0x000fe2000800001a */
[----:B------:R-:W-:Y:S01]  /*0550*/  UMOV UR5, 0x3f2a1def ;  /* 0x3f2a1def00057882 */ /* 0x000fe20000000000 */
[----:B0-----:R-:W-:Y:S01]  /*0560*/  DFMA R26, -R18, R22, 1 ;  /* 0x3ff00000121a742b */ /* 0x001fe20000000116 */
[----:B------:R-:W-:-:S03]  /*0570*/  IMAD.IADD R12, R12, 0x1, -R13 ;  /* 0x000000010c0c7824 */ /* 0x000fc600078e0a0d */
[----:B------:R-:W-:Y:S01]  /*0580*/  DFMA R24, R20, R24, -UR4 ;  /* 0x8000000414187e2b */ /* 0x000fe20008000018 */
[----:B------:R-:W-:Y:S01]  /*0590*/  UMOV UR4, 0xe68c1713 ;  /* 0xe68c171300047882 */ /* 0x000fe20000000000 */
[----:B------:R-:W-:Y:S02]  /*05a0*/  UMOV UR5, 0x3f48d4ab ;  /* 0x3f48d4ab00057882 */ /* 0x000fe40000000000 */
[----:B------:R-:W-:-:S04]  /*05b0*/  DFMA R18, R26, R26, R26 ;  /* 0x0000001a1a12722b */ /* 0x000fc8000000001a */
[----:B------:R-:W-:Y:S01]  /*05c0*/  DFMA R24, R20, R24, -UR4 ;  /* 0x8000000414187e2b */ /* 0x000fe20008000018 */
[----:B------:R-:W-:Y:S01]  /*05d0*/  UMOV UR4, 0x210dd6b4 ;  /* 0x210dd6b400047882 */ /* 0x000fe20000000000 */
[----:B------:R-:W-:Y:S02]  /*05e0*/  UMOV UR5, 0x3f749c67 ;  /* 0x3f749c6700057882 */ /* 0x000fe40000000000 */
[----:B------:R-:W-:Y:S01]  /*05f0*/  DFMA R18, R22, R18, R22 ;  /* 0x000000121612722b */ /* 0x000fe20000000016 */
[----:B------:R-:W-:Y:S02]  /*0600*/  IMAD.MOV.U32 R22, RZ, RZ, -0x35dec16 ;  /* 0xfca213eaff167424 */ /* 0x000fe400078e00ff */
[----:B------:R-:W-:Y:S01]  /*0610*/  IMAD.MOV.U32 R23, RZ, RZ, 0x3e928af3 ;  /* 0x3e928af3ff177424 */ /* 0x000fe200078e00ff */
[----:B------:R-:W-:Y:S01]  /*0620*/  DFMA R24, R20, R24, UR4 ;  /* 0x0000000414187e2b */ /* 0x000fe20008000018 */
[----:B------:R-:W-:Y:S01]  /*0630*/  UMOV UR4, 0x69ce2bdf ;  /* 0x69ce2bdf00047882 */ /* 0x000fe20000000000 */
[----:B------:R-:W-:-:S03]  /*0640*/  UMOV UR5, 0x3e5ade15 ;  /* 0x3e5ade1500057882 */ /* 0x000fc60000000000 */
[----:B------:R-:W-:Y:S01]  /*0650*/  DFMA R22, R16, UR4, R22 ;  /* 0x0000000410167c2b */ /* 0x000fe20008000016 */
[----:B------:R-:W-:Y:S01]  /*0660*/  UMOV UR4, 0x8568e357 ;  /* 0x8568e35700047882 */ /* 0x000fe20000000000 */
[----:B------:R-:W-:Y:S02]  /*0670*/  UMOV UR5, 0x3f909623 ;  /* 0x3f90962300057882 */ /* 0x000fe40000000000 */
[----:B------:R-:W-:Y:S01]  /*0680*/  DFMA R24, R20, R24, -UR4 ;  /* 0x8000000414187e2b */ /* 0x000fe20008000018 */
[----:B------:R-:W-:Y:S01]  /*0690*/  UMOV UR4, 0x62401315 ;  /* 0x6240131500047882 */ /* 0x000fe20000000000 */
[----:B------:R-:W-:Y:S02]  /*06a0*/  UMOV UR5, 0x3ec71dee ;  /* 0x3ec71dee00057882 */ /* 0x000fe40000000000 */
[----:B------:R-:W-:Y:S01]  /*06b0*/  DFMA R22, R16, R22, UR4 ;  /* 0x0000000410167e2b */ /* 0x000fe20008000016 */
[----:B------:R-:W-:Y:S01]  /*06c0*/  UMOV UR4, 0xdf8c2dc9 ;  /* 0xdf8c2dc900047882 */ /* 0x000fe20000000000 */
[----:B------:R-:W-:-:S02]  /*06d0*/  UMOV UR5, 0x3fa3079e ;  /* 0x3fa3079e00057882 */ /* 0x000fc40000000000 */
[----:B------:R-:W-:Y:S01]  /*06e0*/  DFMA R24, R20, R24, UR4 ;  /* 0x0000000414187e2b */ /* 0x000fe20008000018 */
[----:B------:R-:W-:Y:S01]  /*06f0*/  UMOV UR4, 0x7c89eb71 ;  /* 0x7c89eb7100047882 */ /* 0x000fe20000000000 */
[----:B------:R-:W-:Y:S02]  /*0700*/  UMOV UR5, 0x3efa0199 ;  /* 0x3efa019900057882 */ /* 0x000fe40000000000 */
[----:B------:R-:W-:Y:S01]  /*0710*/  DFMA R22, R16, R22, UR4 ;  /* 0x0000000410167e2b */ /* 0x000fe20008000016 */
[----:B------:R-:W-:Y:S01]  /*0720*/  UMOV UR4, 0xdff601fc ;  /* 0xdff601fc00047882 */ /* 0x000fe20000000000 */
[----:B------:R-:W-:Y:S02]  /*0730*/  UMOV UR5, 0x3fb0fb06 ;  /* 0x3fb0fb0600057882 */ /* 0x000fe40000000000 */
[----:B------:R-:W-:Y:S01]  /*0740*/  DFMA R24, R20, R24, -UR4 ;  /* 0x8000000414187e2b */ /* 0x000fe20008000018 */
        /* <DEDUP_REMOVED lines=8> */
[----:B------:R-:W-:Y:S01]  /*07d0*/  DFMA R22, R16, R22, UR4 ;  /* 0x0000000410167e2b */ /* 0x000fe20008000016 */
[----:B------:R-:W-:Y:S01]  /*07e0*/  UMOV UR4, 0x3c3db8c6 ;  /* 0x3c3db8c600047882 */ /* 0x000fe20000000000 */
[----:B------:R-:W-:-:S02]  /*07f0*/  UMOV UR5, 0x3fb9ddb2 ;  /* 0x3fb9ddb200057882 */ /* 0x000fc40000000000 */
[----:B------:R-:W-:Y:S01]  /*0800*/  DFMA R24, R20, R24, -UR4 ;  /* 0x8000000414187e2b */ /* 0x000fe20008000018 */
        /* <DEDUP_REMOVED lines=23> */
[----:B------:R-:W-:-:S04]  /*0980*/  DFMA R22, R20, R22, UR4 ;  /* 0x0000000414167e2b */ /* 0x000fc80008000016 */
[----:B------:R-:W-:-:S04]  /*0990*/  DFMA R26, R16, R26, 1 ;  /* 0x3ff00000101a742b */ /* 0x000fc8000000001a */
[----:B------:R-:W-:-:S04]  /*09a0*/  DMUL R20, R22, R18 ;  /* 0x0000001216147228 */ /* 0x000fc80000000000 */
[----:B------:R-:W-:-:S04]  /*09b0*/  DFMA R16, R16, R26, 1 ;  /* 0x3ff000001010742b */ /* 0x000fc8000000001a */
[----:B------:R-:W-:-:S06]  /*09c0*/  DMUL R24, R20, -2 ;  /* 0xc000000014187828 */ /* 0x000fcc0000000000 */
[----:B------:R-:W-:Y:S01]  /*09d0*/  IMAD R17, R13, 0x100000, R17 ;  /* 0x001000000d117824 */ /* 0x000fe200078e0211 */
[----:B------:R-:W-:Y:S01]  /*09e0*/  LEA R13, R12, 0x3ff00000, 0x14 ;  /* 0x3ff000000c0d7811 */ /* 0x000fe200078ea0ff */
[----:B------:R-:W-:Y:S01]  /*09f0*/  DFMA R24, R10, R24, R22 ;  /* 0x000000180a18722b */ /* 0x000fe20000000016 */
[----:B------:R-:W-:-:S06]  /*0a00*/  IMAD.MOV.U32 R12, RZ, RZ, RZ ;  /* 0x000000ffff0c7224 */ /* 0x000fcc00078e00ff */
[----:B------:R-:W-:Y:S02]  /*0a10*/  DMUL R12, R16, R12 ;  /* 0x0000000c100c7228 */ /* 0x000fe40000000000 */
[----:B------:R-:W-:-:S06]  /*0a20*/  DADD R24, -R20, R24 ;  /* 0x0000000014187229 */ /* 0x000fcc0000000118 */
[----:B------:R-:W-:Y:S02]  /*0a30*/  DFMA R14, R12, R14, R12 ;  /* 0x0000000e0c0e722b */ /* 0x000fe4000000000c */
[----:B------:R-:W-:-:S08]  /*0a40*/  DFMA R24, R18, R24, R20 ;  /* 0x000000181218722b */ /* 0x000fd00000000014 */
[----:B------:R-:W-:-:S10]  /*0a50*/  DMUL R14, R24, R14 ;  /* 0x0000000e180e7228 */ /* 0x000fd40000000000 */
[----:B------:R-:W-:Y:S02]  /*0a60*/  FSEL R12, R14, RZ, !P0 ;  /* 0x000000ff0e0c7208 */ /* 0x000fe40004000000 */
[----:B------:R-:W-:Y:S02]  /*0a70*/  FSEL R13, R15, RZ, !P0 ;  /* 0x000000ff0f0d7208 */ /* 0x000fe40004000000 */
[----:B------:R-:W-:-:S04]  /*0a80*/  ISETP.GE.AND P0, PT, R9, RZ, PT ;  /* 0x000000ff0900720c */ /* 0x000fc80003f06270 */
[----:B------:R-:W-:-:S10]  /*0a90*/  DADD R10, -R12, 2 ;  /* 0x400000000c0a7429 */ /* 0x000fd40000000100 */
[----:B------:R-:W-:Y:S02]  /*0aa0*/  FSEL R10, R10, R12, !P0 ;  /* 0x0000000c0a0a7208 */ /* 0x000fe40004000000 */
[----:B------:R-:W-:Y:S01]  /*0ab0*/  FSEL R11, R11, R13, !P0 ;  /* 0x0000000d0b0b7208 */ /* 0x000fe20004000000 */
[----:B------:R-:W-:Y:S06]  /*0ac0*/  BRA `(.L_x_32) ;  /* 0x0000000000247947 */ /* 0x000fec0003800000 */
.L_x_31:
[----:B------:R-:W-:Y:S01]  /*0ad0*/  DADD R12, R8, R8 ;  /* 0x00000000080c7229 */ /* 0x000fe20000000008 */
[----:B------:R-:W-:Y:S02]  /*0ae0*/  ISETP.GE.AND P1, PT, R9, RZ, PT ;  /* 0x000000ff0900720c */ /* 0x000fe40003f26270 */
[----:B------:R-:W-:Y:S02]  /*0af0*/  ISETP.NE.AND P0, PT, R8, RZ, PT ;  /* 0x000000ff0800720c */ /* 0x000fe40003f05270 */
[----:B------:R-:W-:Y:S02]  /*0b00*/  FSEL R15, RZ, 2, P1 ;  /* 0x40000000ff0f7808 */ /* 0x000fe40000800000 */
[----:B------:R-:W-:-:S03]  /*0b10*/  ISETP.NE.AND P1, PT, R11, 0x7ff00000, PT ;  /* 0x7ff000000b00780c */ /* 0x000fc60003f25270 */
[----:B------:R-:W-:Y:S02]  /*0b20*/  FSEL R11, R12, RZ, P0 ;  /* 0x000000ff0c0b7208 */ /* 0x000fe40000000000 */
[-C--:B------:R-:W-:Y:S02]  /*0b30*/  FSEL R15, R15, R13.reuse, !P0 ;  /* 0x0000000d0f0f7208 */ /* 0x080fe40004000000 */
[----:B------:R-:W-:Y:S02]  /*0b40*/  FSEL R10, R11, R12, !P1 ;  /* 0x0000000c0b0a7208 */ /* 0x000fe40004800000 */
[----:B------:R-:W-:-:S07]  /*0b50*/  FSEL R11, R15, R13, !P1 ;  /* 0x0000000d0f0b7208 */ /* 0x000fce0004800000 */
.L_x_32:
[----:B------:R-:W-:Y:S01]  /*0b60*/  ISETP.GE.U32.AND P0, PT, R3, -0x400fffff, PT ;  /* 0xbff000010300780c */ /* 0x000fe20003f06070 */
[----:B------:R-:W0:Y:S01]  /*0b70*/  LDCU.64 UR4, c[0x0][0x358] ;  /* 0x00006b00ff0477ac */ /* 0x000e220008000a00 */
[----:B------:R-:W0:Y:S11]  /*0b80*/  LDC.64 R2, c[0x0][0x380] ;  /* 0x0000e000ff027b82 */ /* 0x000e360000000a00 */
[----:B------:R-:W-:-:S02]  /*0b90*/  @P0 DADD R4, R4, -R8 ;  /* 0x0000000004040229 */ /* 0x000fc40000000808 */
[----:B------:R-:W-:-:S06]  /*0ba0*/  @P0 DMUL R8, R8, -2 ;  /* 0xc000000008080828 */ /* 0x000fcc0000000000 */
[----:B------:R-:W-:Y:S02]  /*0bb0*/  @P0 DADD R4, R6, R4 ;  /* 0x0000000006040229 */ /* 0x000fe40000000004 */
[----:B------:R-:W-:-:S08]  /*0bc0*/  @P0 DMUL R8, R10, R8 ;  /* 0x000000080a080228 */ /* 0x000fd00000000000 */
[----:B------:R-:W-:-:S08]  /*0bd0*/  @P0 DFMA R10, R4, R8, R10 ;  /* 0x00000008040a022b */ /* 0x000fd0000000000a */
[----:B------:R-:W-:-:S07]  /*0be0*/  DMUL R10, R10, 0.5 ;  /* 0x3fe000000a0a7828 */ /* 0x000fce0000000000 */
[----:B0-----:R-:W-:Y:S01]  /*0bf0*/  STG.E.64 desc[UR4][R2.64], R10 ;  /* 0x0000000a02007986 */ /* 0x001fe2000c101b04 */
[----:B------:R-:W-:Y:S05]  /*0c00*/  EXIT ;  /* 0x000000000000794d */ /* 0x000fea0003800000 */
.L_x_33:
        /* <DEDUP_REMOVED lines=15> */
.L_x_66:


//--------------------- .text._Z7_norm4dPddddd    --------------------------
	.section	.text._Z7_norm4dPddddd,"ax",@progbits
	.align	128
        .global         _Z7_norm4dPddddd
        .type           _Z7_norm4dPddddd,@function
        .size           _Z7_norm4dPddddd,(.L_x_67 - _Z7_norm4dPddddd)
        .other          _Z7_norm4dPddddd,@"STO_CUDA_ENTRY STV_DEFAULT"
_Z7_norm4dPddddd:
.text._Z7_norm4dPddddd:
        /* <DEDUP_REMOVED lines=18> */
[----:B------:R-:W-:Y:S02]  /*0120*/  IMAD.MOV.U32 R3, RZ, RZ, R9 ;  /* 0x000000ffff037224 */ /* 0x000fe400078e0009 */
[----:B------:R-:W-:Y:S02]  /*0130*/  IMAD.MOV.U32 R9, RZ, RZ, R4 ;  /* 0x000000ffff097224 */ /* 0x000fe400078e0004 */
        /* <DEDUP_REMOVED lines=11> */
[----:B------:R-:W-:Y:S01]  /*01f0*/  MOV R11, R3 ;  /* 0x00000003000b7202 */ /* 0x000fe20000000f00 */
[----:B------:R-:W-:Y:S02]  /*0200*/  IMAD.U32 R2, RZ, RZ, UR4 ;  /* 0x00000004ff027e24 */ /* 0x000fe4000f8e00ff */
[----:B------:R-:W-:Y:S01]  /*0210*/  IMAD.MOV.U32 R9, RZ, RZ, R13 ;  /* 0x000000ffff097224 */ /* 0x000fe200078e000d */
[----:B------:R-:W-:Y:S01]  /*0220*/  FSEL R11, R11, |R0|, P5 ;  /* 0x400000000b0b7208 */ /* 0x000fe20002800000 */
[----:B------:R-:W-:Y:S02]  /*0230*/  IMAD.U32 R3, RZ, RZ, UR5 ;  /* 0x00000005ff037e24 */ /* 0x000fe4000f8e00ff */
[----:B------:R-:W-:-:S02]  /*0240*/  IMAD.MOV.U32 R12, RZ, RZ, R9 ;  /* 0x000000ffff0c7224 */ /* 0x000fc400078e0009 */
[C---:B------:R-:W-:Y:S01]  /*0250*/  DSETP.MAX.AND P1, P2, R8.reuse, |UR6|, PT ;  /* 0x4000000608007e2a */ /* 0x040fe2000ba2f000 */
[----:B------:R-:W-:Y:S01]  /*0260*/  IMAD.MOV.U32 R13, RZ, RZ, R4 ;  /* 0x000000ffff0d7224 */ /* 0x000fe200078e0004 */
[----:B------:R-:W-:Y:S01]  /*0270*/  @P0 LOP3.LUT R11, R0, 0x80000, RZ, 0xfc, !PT ;  /* 0x00080000000b0812 */ /* 0x000fe200078efcff */
[----:B------:R-:W-:Y:S01]  /*0280*/  DSETP.MIN.AND P3, P4, R8, |UR6|, PT ;  /* 0x4000000608007e2a */ /* 0x000fe2000bc60000 */
[----:B------:R-:W-:Y:S02]  /*0290*/  IMAD.MOV.U32 R0, RZ, RZ, R8 ;  /* 0x000000ffff007224 */ /* 0x000fe400078e0008 */
[----:B------:R-:W-:Y:S02]  /*02a0*/  FSEL R15, R12, |UR8|, P1 ;  /* 0x400000080c0f7c08 */ /* 0x000fe40008800000 */
[----:B------:R-:W-:Y:S01]  /*02b0*/  SEL R10, R10, R13, P5 ;  /* 0x0000000d0a0a7207 */ /* 0x000fe20002800000 */
[----:B------:R-:W-:Y:S01]  /*02c0*/  DSETP.MIN.AND P5, P6, |R2|, |R6|, PT ;  /* 0x400000060200722a */ /* 0x000fe20003ea0200 */
[----:B------:R-:W-:-:S02]  /*02d0*/  MOV R12, UR8 ;  /* 0x00000008000c7c02 */ /* 0x000fc40008000f00 */
[----:B------:R-:W-:Y:S01]  /*02e0*/  SEL R2, R0, UR9, P1 ;  /* 0x0000000900027c07 */ /* 0x000fe20008800000 */
[----:B------:R-:W-:Y:S01]  /*02f0*/  IMAD.MOV.U32 R0, RZ, RZ, R9 ;  /* 0x000000ffff007224 */ /* 0x000fe200078e0009 */
[----:B------:R-:W-:Y:S01]  /*0300*/  @P2 LOP3.LUT R15, R14, 0x80000, RZ, 0xfc, !PT ;  /* 0x000800000e0f2812 */ /* 0x000fe200078efcff */
[----:B------:R-:W-:Y:S01]  /*0310*/  IMAD.MOV.U32 R14, RZ, RZ, R7 ;  /* 0x000000ffff0e7224 */ /* 0x000fe200078e0007 */
[----:B------:R-:W-:Y:S02]  /*0320*/  UMOV UR9, 0x7fefffff ;  /* 0x7fefffff00097882 */ /* 0x000fe40000000000 */
[----:B------:R-:W-:Y:S01]  /*0330*/  FSEL R13, R0, |UR8|, P3 ;  /* 0x40000008000d7c08 */ /* 0x000fe20009800000 */
[----:B------:R-:W-:Y:S01]  /*0340*/  IMAD.MOV.U32 R3, RZ, RZ, R15 ;  /* 0x000000ffff037224 */ /* 0x000fe200078e000f */
[----:B------:R-:W-:Y:S01]  /*0350*/  UMOV UR8, UR6 ;  /* 0x0000000600087c82 */ /* 0x000fe20008000000 */
[----:B------:R-:W-:Y:S01]  /*0360*/  @P4 LOP3.LUT R13, R12, 0x80000, RZ, 0xfc, !PT ;  /* 0x000800000c0d4812 */ /* 0x000fe200078efcff */
[----:B------:R-:W-:Y:S01]  /*0370*/  UMOV UR10, UR9 ;  /* 0x00000009000a7c82 */ /* 0x000fe20008000000 */
[----:B------:R-:W-:Y:S01]  /*0380*/  SEL R12, R8, UR8, P3 ;  /* 0x00000008080c7c07 */ /* 0x000fe20009800000 */
[----:B------:R-:W-:Y:S01]  /*0390*/  IMAD.MOV.U32 R8, RZ, RZ, RZ ;  /* 0x000000ffff087224 */ /* 0x000fe200078e00ff */
[----:B------:R-:W-:Y:S01]  /*03a0*/  LOP3.LUT R0, R3, 0xffc00000, RZ, 0xc0, !PT ;  /* 0xffc0000003007812 */ /* 0x000fe200078ec0ff */
[----:B------:R-:W-:-:S02]  /*03b0*/  UMOV UR8, UR5 ;  /* 0x0000000500087c82 */ /* 0x000fc40008000000 */
[----:B------:R-:W-:Y:S01]  /*03c0*/  FSEL R17, |R14|, |UR8|, !P5 ;  /* 0x400000080e117c08 */ /* 0x000fe2000e800200 */
[----:B------:R-:W-:Y:S01]  /*03d0*/  UMOV UR8, UR4 ;  /* 0x0000000400087c82 */ /* 0x000fe20008000000 */
[----:B------:R-:W-:Y:S02]  /*03e0*/  LOP3.LUT R9, R0, 0x7fd00000, RZ, 0x3c, !PT ;  /* 0x7fd0000000097812 */ /* 0x000fe400078e3cff */
[----:B------:R-:W-:-:S04]  /*03f0*/  @P6 LOP3.LUT R17, R14, 0x80000, RZ, 0xfc, !PT ;  /* 0x000800000e116812 */ /* 0x000fc800078efcff */
[-C--:B------:R-:W-:Y:S02]  /*0400*/  DMUL R12, R12, R8.reuse ;  /* 0x000000080c0c7228 */ /* 0x080fe40000000000 */
[----:B------:R-:W-:Y:S01]  /*0410*/  DMUL R14, R10, R8 ;  /* 0x000000080a0e7228 */ /* 0x000fe20000000000 */
[----:B------:R-:W-:Y:S01]  /*0420*/  IMAD.MOV.U32 R10, RZ, RZ, R6 ;  /* 0x000000ffff0a7224 */ /* 0x000fe200078e0006 */
[----:B------:R-:W-:Y:S01]  /*0430*/  DADD R6, |R6|, |UR4| ;  /* 0x4000000406067e29 */ /* 0x000fe20008000200 */
[----:B------:R-:W-:Y:S01]  /*0440*/  IMAD.MOV.U32 R11, RZ, RZ, R17 ;  /* 0x000000ffff0b7224 */ /* 0x000fe200078e0011 */
[----:B------:R-:W0:Y:S02]  /*0450*/  LDCU.64 UR4, c[0x0][0x358] ;  /* 0x00006b00ff0477ac */ /* 0x000e240008000a00 */
[----:B------:R-:W-:Y:S01]  /*0460*/  DMUL R12, R12, R12 ;  /* 0x0000000c0c0c7228 */ /* 0x000fe20000000000 */
[----:B------:R-:W-:Y:S01]  /*0470*/  SEL R10, R10, UR8, !P5 ;  /* 0x000000080a0a7c07 */ /* 0x000fe2000e800000 */
[----:B------:R-:W-:Y:S01]  /*0480*/  IMAD.MOV.U32 R17, RZ, RZ, 0x3fd80000 ;  /* 0x3fd80000ff117424 */ /* 0x000fe200078e00ff */
[----:B------:R-:W-:Y:S01]  /*0490*/  UMOV UR8, 0xffffffff ;  /* 0xffffffff00087882 */ /* 0x000fe20000000000 */
[----:B------:R-:W-:-:S03]  /*04a0*/  DADD R6, R6, |R4| ;  /* 0x0000000006067229 */ /* 0x000fc60000000404 */
[----:B------:R-:W-:Y:S01]  /*04b0*/  DMUL R10, R10, R8 ;  /* 0x000000080a0a7228 */ /* 0x000fe20000000000 */
[----:B------:R-:W-:Y:S01]  /*04c0*/  LOP3.LUT R5, R0, 0x100000, RZ, 0xfc, !PT ;  /* 0x0010000000057812 */ /* 0x000fe200078efcff */
[----:B------:R-:W-:Y:S01]  /*04d0*/  DFMA R12, R14, R14, R12 ;  /* 0x0000000e0e0c722b */ /* 0x000fe2000000000c */
[----:B------:R-:W-:Y:S01]  /*04e0*/  IMAD.MOV.U32 R4, RZ, RZ, RZ ;  /* 0x000000ffff047224 */ /* 0x000fe200078e00ff */
[----:B------:R-:W-:Y:S02]  /*04f0*/  DMUL R8, R2, R8 ;  /* 0x0000000802087228 */ /* 0x000fe40000000000 */
[----:B------:R-:W-:-:S04]  /*0500*/  DADD R6, R6, |UR6| ;  /* 0x4000000606067e29 */ /* 0x000fc80008000000 */
[----:B------:R-:W-:-:S08]  /*0510*/  DFMA R12, R10, R10, R12 ;  /* 0x0000000a0a0c722b */ /* 0x000fd0000000000c */
[----:B------:R-:W-:Y:S01]  /*0520*/  DFMA R8, R8, R8, R12 ;  /* 0x000000080808722b */ /* 0x000fe2000000000c */
[----:B------:R-:W-:-:S07]  /*0530*/  IMAD.U32 R12, RZ, RZ, UR10 ;  /* 0x0000000aff0c7e24 */ /* 0x000fce000f8e00ff */
[----:B------:R-:W-:Y:S02]  /*0540*/  DSETP.MIN.AND P0, P1, R8, UR8, PT ;  /* 0x0000000808007e2a */ /* 0x000fe4000b900000 */
[----:B------:R-:W-:-:S04]  /*0550*/  MOV R10, R9 ;  /* 0x00000009000a7202 */ /* 0x000fc80000000f00 */
[----:B------:R-:W-:Y:S01]  /*0560*/  FSEL R11, R10, UR10, P0 ;  /* 0x0000000a0a0b7c08 */ /* 0x000fe20008000000 */
[----:B------:R-:W-:-:S05]  /*0570*/  IMAD.MOV.U32 R10, RZ, RZ, R8 ;  /* 0x000000ffff0a7224 */ /* 0x000fca00078e0008 */
[----:B------:R-:W-:Y:S01]  /*0580*/  SEL R10, R10, UR8, P0 ;  /* 0x000000080a0a7c07 */ /* 0x000fe20008000000 */
[----:B------:R-:W-:Y:S01]  /*0590*/  DSETP.GT.AND P0, PT, R6, R2, PT ;  /* 0x000000020600722a */ /* 0x000fe20003f04000 */
[----:B------:R-:W-:Y:S01]  /*05a0*/  @P1 LOP3.LUT R11, R12, 0x80000, RZ, 0xfc, !PT ;  /* 0x000800000c0b1812 */ /* 0x000fe200078efcff */
[----:B------:R-:W-:Y:S01]  /*05b0*/  IMAD.MOV.U32 R12, RZ, RZ, RZ ;  /* 0x000000ffff0c7224 */ /* 0x000fe200078e00ff */
[----:B------:R-:W-:Y:S02]  /*05c0*/  ISETP.GE.U32.AND P1, PT, R3, 0x7ff00000, PT ;  /* 0x7ff000000300780c */ /* 0x000fe40003f26070 */
[----:B------:R-:W1:Y:S03]  /*05d0*/  MUFU.RSQ64H R13, R11 ;  /* 0x0000000b000d7308 */ /* 0x000e660000001c00 */
[----:B-1----:R-:W-:-:S08]  /*05e0*/  DMUL R14, R12, R12 ;  /* 0x0000000c0c0e7228 */ /* 0x002fd00000000000 */
[----:B------:R-:W-:-:S08]  /*05f0*/  DFMA R14, R10, -R14, 1 ;  /* 0x3ff000000a0e742b */ /* 0x000fd0000000080e */
[----:B------:R-:W-:Y:S02]  /*0600*/  DFMA R16, R14, R16, 0.5 ;  /* 0x3fe000000e10742b */ /* 0x000fe40000000010 */
[----:B------:R-:W-:-:S08]  /*0610*/  DMUL R14, R12, R14 ;  /* 0x0000000e0c0e7228 */ /* 0x000fd00000000000 */
[----:B------:R-:W-:-:S08]  /*0620*/  DFMA R14, R16, R14, R12 ;  /* 0x0000000e100e722b */ /* 0x000fd0000000000c */
[----:B------:R-:W-:Y:S01]  /*0630*/  DMUL R14, R8, R14 ;  /* 0x0000000e080e7228 */ /* 0x000fe20000000000 */
[----:B------:R-:W0:Y:S07]  /*0640*/  LDC.64 R8, c[0x0][0x380] ;  /* 0x0000e000ff087b82 */ /* 0x000e2e0000000a00 */
[----:B------:R-:W-:-:S10]  /*0650*/  DMUL R14, R14, R4 ;  /* 0x000000040e0e7228 */ /* 0x000fd40000000000 */
[----:B------:R-:W-:Y:S02]  /*0660*/  FSEL R5, R14, R6, P0 ;  /* 0x000000060e057208 */ /* 0x000fe40000000000 */
[----:B------:R-:W-:Y:S02]  /*0670*/  FSEL R7, R15, R7, P0 ;  /* 0x000000070f077208 */ /* 0x000fe40000000000 */
[----:B------:R-:W-:Y:S02]  /*0680*/  FSEL R2, R5, R2, !P1 ;  /* 0x0000000205027208 */ /* 0x000fe40004800000 */
[----:B------:R-:W-:-:S05]  /*0690*/  FSEL R3, R7, R3, !P1 ;  /* 0x0000000307037208 */ /* 0x000fca0004800000 */
[----:B0-----:R-:W-:Y:S01]  /*06a0*/  STG.E.64 desc[UR4][R8.64], R2 ;  /* 0x0000000208007986 */ /* 0x001fe2000c101b04 */
[----:B------:R-:W-:Y:S05]  /*06b0*/  EXIT ;  /* 0x000000000000794d */ /* 0x000fea0003800000 */
.L_x_34:
        /* <DEDUP_REMOVED lines=12> */
.L_x_67:


//--------------------- .text._Z7_norm3dPdddd     --------------------------
	.section	.text._Z7_norm3dPdddd,"ax",@progbits
	.align	128
        .global         _Z7_norm3dPdddd
        .type           _Z7_norm3dPdddd,@function
        .size           _Z7_norm3dPdddd,(.L_x_68 - _Z7_norm3dPdddd)
        .other          _Z7_norm3dPdddd,@"STO_CUDA_ENTRY STV_DEFAULT"
_Z7_norm3dPdddd:
.text._Z7_norm3dPdddd:
[----:B------:R-:W-:Y:S01]  /*0000*/  LDC R1, c[0x0][0x37c] ;  /* 0x0000df00ff017b82 */ /* 0x000fe20000000800 */
[----:B------:R-:W0:Y:S07]  /*0010*/  LDCU.64 UR4, c[0x0][0x388] ;  /* 0x00007100ff0477ac */ /* 0x000e2e0008000a00 */
[----:B------:R-:W1:Y:S01]  /*0020*/  LDC.64 R6, c[0x0][0x390] ;  /* 0x0000e400ff067b82 */ /* 0x000e620000000a00 */
[----:B------:R-:W-:Y:S02]  /*0030*/  IMAD.MOV.U32 R12, RZ, RZ, RZ ;  /* 0x000000ffff0c7224 */ /* 0x000fe400078e00ff */
        /* <DEDUP_REMOVED lines=22> */
[-C--:B------:R-:W-:Y:S01]  /*01a0*/  SEL R10, R8, R3.reuse, P2 ;  /* 0x00000003080a7207 */ /* 0x080fe20001000000 */
[----:B------:R-:W-:Y:S01]  /*01b0*/  IMAD.MOV.U32 R8, RZ, RZ, R6 ;  /* 0x000000ffff087224 */ /* 0x000fe200078e0006 */
[C---:B------:R-:W-:Y:S02]  /*01c0*/  @P5 LOP3.LUT R13, R11.reuse, 0x80000, RZ, 0xfc, !PT ;  /* 0x000800000b0d5812 */ /* 0x040fe400078efcff */
[----:B------:R-:W-:Y:S01]  /*01d0*/  SEL R2, R0, R3, P4 ;  /* 0x0000000300027207 */ /* 0x000fe20002000000 */
[----:B------:R-:W-:Y:S01]  /*01e0*/  IMAD.MOV.U32 R0, RZ, RZ, R9 ;  /* 0x000000ffff007224 */ /* 0x000fe200078e0009 */
[----:B------:R-:W-:Y:S01]  /*01f0*/  SEL R8, R8, UR6, !P0 ;  /* 0x0000000608087c07 */ /* 0x000fe2000c000000 */
[----:B------:R-:W-:Y:S01]  /*0200*/  IMAD.MOV.U32 R3, RZ, RZ, R13 ;  /* 0x000000ffff037224 */ /* 0x000fe200078e000d */
[----:B------:R-:W-:Y:S01]  /*0210*/  UMOV UR6, 0xffffffff ;  /* 0xffffffff00067882 */ /* 0x000fe20000000000 */
[----:B------:R-:W-:Y:S01]  /*0220*/  IMAD.MOV.U32 R9, RZ, RZ, R7 ;  /* 0x000000ffff097224 */ /* 0x000fe200078e0007 */
[----:B------:R-:W-:Y:S01]  /*0230*/  FSEL R17, R0, |R11|, P2 ;  /* 0x4000000b00117208 */ /* 0x000fe20001000000 */
[----:B------:R-:W-:Y:S01]  /*0240*/  DADD R6, |R6|, |UR4| ;  /* 0x4000000406067e29 */ /* 0x000fe20008000200 */
[----:B------:R-:W-:Y:S01]  /*0250*/  @P3 LOP3.LUT R17, R11, 0x80000, RZ, 0xfc, !PT ;  /* 0x000800000b113812 */ /* 0x000fe200078efcff */
[----:B------:R-:W0:Y:S01]  /*0260*/  LDCU.64 UR4, c[0x0][0x358] ;  /* 0x00006b00ff0477ac */ /* 0x000e220008000a00 */
[----:B------:R-:W-:-:S02]  /*0270*/  LOP3.LUT R0, R3, 0xffc00000, RZ, 0xc0, !PT ;  /* 0xffc0000003007812 */ /* 0x000fc400078ec0ff */
[C---:B------:R-:W-:Y:S01]  /*0280*/  FSEL R15, |R9|.reuse, |UR7|, !P0 ;  /* 0x40000007090f7c08 */ /* 0x040fe2000c000200 */
[----:B------:R-:W-:Y:S01]  /*0290*/  IMAD.MOV.U32 R11, RZ, RZ, R17 ;  /* 0x000000ffff0b7224 */ /* 0x000fe200078e0011 */
[----:B------:R-:W-:Y:S01]  /*02a0*/  LOP3.LUT R13, R0, 0x7fd00000, RZ, 0x3c, !PT ;  /* 0x7fd00000000d7812 */ /* 0x000fe200078e3cff */
[----:B------:R-:W-:Y:S01]  /*02b0*/  UMOV UR7, 0x7fefffff ;  /* 0x7fefffff00077882 */ /* 0x000fe20000000000 */
[----:B------:R-:W-:Y:S01]  /*02c0*/  @P1 LOP3.LUT R15, R9, 0x80000, RZ, 0xfc, !PT ;  /* 0x00080000090f1812 */ /* 0x000fe200078efcff */
[----:B------:R-:W-:Y:S01]  /*02d0*/  UMOV UR8, UR7 ;  /* 0x0000000700087c82 */ /* 0x000fe20008000000 */
[----:B------:R-:W-:Y:S01]  /*02e0*/  IMAD.MOV.U32 R17, RZ, RZ, 0x3fd80000 ;  /* 0x3fd80000ff117424 */ /* 0x000fe200078e00ff */
[----:B------:R-:W-:Y:S02]  /*02f0*/  DADD R6, R6, |R4| ;  /* 0x0000000006067229 */ /* 0x000fe40000000404 */
[-C--:B------:R-:W-:Y:S01]  /*0300*/  DMUL R10, R10, R12.reuse ;  /* 0x0000000c0a0a7228 */ /* 0x080fe20000000000 */
[----:B------:R-:W-:Y:S01]  /*0310*/  IMAD.MOV.U32 R9, RZ, RZ, R15 ;  /* 0x000000ffff097224 */ /* 0x000fe200078e000f */
[----:B------:R-:W0:Y:S05]  /*0320*/  LDC.64 R4, c[0x0][0x380] ;  /* 0x0000e000ff047b82 */ /* 0x000e2a0000000a00 */
[----:B------:R-:W-:-:S02]  /*0330*/  DMUL R8, R8, R12 ;  /* 0x0000000c08087228 */ /* 0x000fc40000000000 */
[----:B------:R-:W-:Y:S02]  /*0340*/  DMUL R10, R10, R10 ;  /* 0x0000000a0a0a7228 */ /* 0x000fe40000000000 */
[----:B------:R-:W-:-:S06]  /*0350*/  DMUL R12, R2, R12 ;  /* 0x0000000c020c7228 */ /* 0x000fcc0000000000 */
[----:B------:R-:W-:-:S08]  /*0360*/  DFMA R8, R8, R8, R10 ;  /* 0x000000080808722b */ /* 0x000fd0000000000a */
[----:B------:R-:W-:Y:S01]  /*0370*/  DFMA R8, R12, R12, R8 ;  /* 0x0000000c0c08722b */ /* 0x000fe20000000008 */
[----:B------:R-:W-:-:S07]  /*0380*/  IMAD.U32 R12, RZ, RZ, UR8 ;  /* 0x00000008ff0c7e24 */ /* 0x000fce000f8e00ff */
[----:B------:R-:W-:Y:S02]  /*0390*/  DSETP.MIN.AND P0, P1, R8, UR6, PT ;  /* 0x0000000608007e2a */ /* 0x000fe4000b900000 */
[----:B------:R-:W-:-:S05]  /*03a0*/  IMAD.MOV.U32 R10, RZ, RZ, R9 ;  /* 0x000000ffff0a7224 */ /* 0x000fca00078e0009 */
        /* <DEDUP_REMOVED lines=14> */
[----:B------:R-:W-:Y:S01]  /*0490*/  LOP3.LUT R9, R0, 0x100000, RZ, 0xfc, !PT ;  /* 0x0010000000097812 */ /* 0x000fe200078efcff */
[----:B------:R-:W-:-:S06]  /*04a0*/  IMAD.MOV.U32 R8, RZ, RZ, RZ ;  /* 0x000000ffff087224 */ /* 0x000fcc00078e00ff */
[----:B------:R-:W-:-:S10]  /*04b0*/  DMUL R14, R14, R8 ;  /* 0x000000080e0e7228 */ /* 0x000fd40000000000 */
[----:B------:R-:W-:Y:S02]  /*04c0*/  FSEL R9, R14, R6, P0 ;  /* 0x000000060e097208 */ /* 0x000fe40000000000 */
[----:B------:R-:W-:Y:S02]  /*04d0*/  FSEL R7, R15, R7, P0 ;  /* 0x000000070f077208 */ /* 0x000fe40000000000 */
[----:B------:R-:W-:Y:S02]  /*04e0*/  FSEL R2, R9, R2, !P1 ;  /* 0x0000000209027208 */ /* 0x000fe40004800000 */
[----:B------:R-:W-:-:S05]  /*04f0*/  FSEL R3, R7, R3, !P1 ;  /* 0x0000000307037208 */ /* 0x000fca0004800000 */
[----:B0-----:R-:W-:Y:S01]  /*0500*/  STG.E.64 desc[UR4][R4.64], R2 ;  /* 0x0000000204007986 */ /* 0x001fe2000c101b04 */
[----:B------:R-:W-:Y:S05]  /*0510*/  EXIT ;  /* 0x000000000000794d */ /* 0x000fea0003800000 */
.L_x_35:
        /* <DEDUP_REMOVED lines=14> */
.L_x_68:


//--------------------- .text._Z5_normPdiPKd      --------------------------
	.section	.text._Z5_normPdiPKd,"ax",@progbits
	.align	128
        .global         _Z5_normPdiPKd
        .type           _Z5_normPdiPKd,@function
        .size           _Z5_normPdiPKd,(.L_x_69 - _Z5_normPdiPKd)
        .other          _Z5_normPdiPKd,@"STO_CUDA_ENTRY STV_DEFAULT"
_Z5_normPdiPKd:
.text._Z5_normPdiPKd:
        /* <DEDUP_REMOVED lines=22> */
.L_x_38:
        /* <DEDUP_REMOVED lines=39> */
[----:B------:R-:W-:Y:S02]  /*03d0*/  IMAD.MOV.U32 R24, RZ, RZ, R20 ;  /* 0x000000ffff187224 */ /* 0x000fe400078e0014 */
        /* <DEDUP_REMOVED lines=70> */
[----:B------:R-:W-:Y:S02]  /*0840*/  IMAD.MOV.U32 R7, RZ, RZ, R21 ;  /* 0x000000ffff077224 */ /* 0x000fe400078e0015 */
[----:B------:R-:W-:-:S05]  /*0850*/  IMAD.MOV.U32 R6, RZ, RZ, R3 ;  /* 0x000000ffff067224 */ /* 0x000fca00078e0003 */
[----:B------:R-:W-:-:S06]  /*0860*/  FSEL R11, R6, |R7|, P0 ;  /* 0x40000007060b7208 */ /* 0x000fcc0000000000 */
[----:B------:R-:W-:Y:S02]  /*0870*/  @P1 LOP3.LUT R11, R7, 0x80000, RZ, 0xfc, !PT ;  /* 0x00080000070b1812 */ /* 0x000fe400078efcff */
[----:B------:R-:W-:-:S03]  /*0880*/  SEL R2, R2, R20, P0 ;  /* 0x0000001402027207 */ /* 0x000fc60000000000 */
        /* <DEDUP_REMOVED lines=20> */
[----:B------:R-:W-:-:S07]  /*09d0*/  IADD3 R0, PT, PT, R0, 0x1, RZ ;  /* 0x0000000100007810 */ /* 0x000fce0007ffe0ff */
.L_x_37:
        /* <DEDUP_REMOVED lines=68> */
[----:B------:R-:W-:-:S06]  /*0e20*/  DSETP.MAX.AND P0, P1, R2, |R10|, PT ;  /* 0x4000000a0200722a */ /* 0x000fcc000390f000 */
[----:B------:R-:W-:Y:S02]  /*0e30*/  FSEL R7, R4, |R11|, P0 ;  /* 0x4000000b04077208 */ /* 0x000fe40000000000 */
[----:B------:R-:W-:-:S06]  /*0e40*/  SEL R2, R2, R5, P0 ;  /* 0x0000000502027207 */ /* 0x000fcc0000000000 */
[----:B------:R-:W-:-:S04]  /*0e50*/  @P1 LOP3.LUT R7, R11, 0x80000, RZ, 0xfc, !PT ;  /* 0x000800000b071812 */ /* 0x000fc800078efcff */
[----:B------:R-:W-:-:S07]  /*0e60*/  MOV R3, R7 ;  /* 0x0000000700037202 */ /* 0x000fce0000000f00 */
.L_x_39:
        /* <DEDUP_REMOVED lines=35> */
[----:B------:R-:W-:-:S05]  /*10a0*/  IMAD.MOV.U32 R4, RZ, RZ, R3 ;  /* 0x000000ffff047224 */ /* 0x000fca00078e0003 */
[----:B------:R-:W-:Y:S02]  /*10b0*/  SEL R2, R2, R7, P0 ;  /* 0x0000000702027207 */ /* 0x000fe40000000000 */
[----:B------:R-:W-:-:S06]  /*10c0*/  FSEL R9, R4, |R5|, P0 ;  /* 0x4000000504097208 */ /* 0x000fcc0000000000 */
[----:B------:R-:W-:-:S05]  /*10d0*/  @P1 LOP3.LUT R9, R5, 0x80000, RZ, 0xfc, !PT ;  /* 0x0008000005091812 */ /* 0x000fca00078efcff */
[----:B------:R-:W-:-:S07]  /*10e0*/  IMAD.MOV.U32 R3, RZ, RZ, R9 ;  /* 0x000000ffff037224 */ /* 0x000fce00078e0009 */
.L_x_40:
[----:B------:R-:W-:Y:S05]  /*10f0*/  BRA.U !UP1, `(.L_x_36) ;  /* 0x0000000109547547 */ /* 0x000fea000b800000 */
[----:B------:R-:W0:Y:S01]  /*1100*/  LDC.64 R4, c[0x0][0x390] ;  /* 0x0000e400ff047b82 */ /* 0x000e220000000a00 */
[----:B------:R-:W-:Y:S01]  /*1110*/  UIADD3 UR4, UPT, UPT, -UR4, URZ, URZ ;  /* 0x000000ff04047290 */ /* 0x000fe2000fffe1ff */
[----:B0-----:R-:W-:-:S04]  /*1120*/  IMAD.WIDE.U32 R4, R0, 0x8, R4 ;  /* 0x0000000800047825 */ /* 0x001fc800078e0004 */
[----:B------:R-:W-:Y:S02]  /*1130*/  IMAD.MOV.U32 R0, RZ, RZ, R4 ;  /* 0x000000ffff007224 */ /* 0x000fe400078e0004 */
[----:B------:R-:W-:-:S07]  /*1140*/  IMAD.MOV.U32 R7, RZ, RZ, R5 ;  /* 0x000000ffff077224 */ /* 0x000fce00078e0005 */
.L_x_41:
        /* <DEDUP_REMOVED lines=16> */
.L_x_36:
[----:B------:R-:W-:Y:S01]  /*1250*/  LOP3.LUT R0, R3, 0xffc00000, RZ, 0xc0, !PT ;  /* 0xffc0000003007812 */ /* 0x000fe200078ec0ff */
[----:B------:R-:W-:Y:S01]  /*1260*/  UISETP.GE.AND UP0, UPT, UR8, 0x1, UPT ;  /* 0x000000010800788c */ /* 0x000fe2000bf06270 */
[----:B------:R-:W-:Y:S01]  /*1270*/  IMAD.MOV.U32 R4, RZ, RZ, RZ ;  /* 0x000000ffff047224 */ /* 0x000fe200078e00ff */
[----:B------:R-:W-:Y:S02]  /*1280*/  CS2R R18, SRZ ;  /* 0x0000000000127805 */ /* 0x000fe4000001ff00 */
[----:B------:R-:W-:-:S06]  /*1290*/  LOP3.LUT R5, R0, 0x7fd00000, RZ, 0x3c, !PT ;  /* 0x7fd0000000057812 */ /* 0x000fcc00078e3cff */
[----:B------:R-:W-:Y:S01]  /*12a0*/  DMUL R6, R4, R2 ;  /* 0x0000000204067228 */ /* 0x000fe20000000000 */
[----:B------:R-:W-:Y:S10]  /*12b0*/  BRA.U !UP0, `(.L_x_42) ;  /* 0x0000000908ec7547 */ /* 0x000ff4000b800000 */
[----:B------:R-:W-:Y:S01]  /*12c0*/  UISETP.GE.U32.AND UP1, UPT, UR8, 0x8, UPT ;  /* 0x000000080800788c */ /* 0x000fe2000bf26070 */
[----:B------:R-:W-:Y:S01]  /*12d0*/  IMAD.MOV.U32 R27, RZ, RZ, RZ ;  /* 0x000000ffff1b7224 */ /* 0x000fe200078e00ff */
[----:B------:R-:W-:Y:S01]  /*12e0*/  ULOP3.LUT UR6, UR8, 0x7, URZ, 0xc0, !UPT ;  /* 0x0000000708067892 */ /* 0x000fe2000f8ec0ff */
[----:B------:R-:W-:Y:S02]  /*12f0*/  MOV R24, RZ ;  /* 0x000000ff00187202 */ /* 0x000fe40000000f00 */
[----:B------:R-:W-:Y:S01]  /*1300*/  CS2R R18, SRZ ;  /* 0x0000000000127805 */ /* 0x000fe2000001ff00 */
[----:B------:R-:W-:-:S03]  /*1310*/  UISETP.NE.AND UP0, UPT, UR6, URZ, UPT ;  /* 0x000000ff0600728c */ /* 0x000fc6000bf05270 */
[----:B------:R-:W-:Y:S08]  /*1320*/  BRA.U !UP1, `(.L_x_43) ;  /* 0x0000000509787547 */ /* 0x000ff0000b800000 */
[----:B------:R-:W0:Y:S01]  /*1330*/  LDCU.64 UR4, c[0x0][0x390] ;  /* 0x00007200ff0477ac */ /* 0x000e220008000a00 */
[----:B------:R-:W-:Y:S01]  /*1340*/  IMAD.MOV.U32 R27, RZ, RZ, RZ ;  /* 0x000000ffff1b7224 */ /* 0x000fe200078e00ff */
        /* <DEDUP_REMOVED lines=8> */
.L_x_44:
[----:B------:R-:W2:Y:S04]  /*13d0*/  LDG.E.64 R20, desc[UR10][R10.64+-0x20] ;  /* 0xffffe00a0a147981 */ /* 0x000ea8000c1e1b00 */
[----:B------:R-:W3:Y:S04]  /*13e0*/  LDG.E.64 R22, desc[UR10][R10.64+-0x18] ;  /* 0xffffe80a0a167981 */ /* 0x000ee8000c1e1b00 */
[----:B------:R-:W4:Y:S04]  /*13f0*/  LDG.E.64 R16, desc[UR10][R10.64+-0x10] ;  /* 0xfffff00a0a107981 */ /* 0x000f28000c1e1b00 */
[----:B------:R-:W5:Y:S04]  /*1400*/  LDG.E.64 R12, desc[UR10][R10.64+-0x8] ;  /* 0xfffff80a0a0c7981 */ /* 0x000f68000c1e1b00 */
[----:B------:R-:W5:Y:S01]  /*1410*/  LDG.E.64 R14, desc[UR10][R10.64] ;  /* 0x0000000a0a0e7981 */ /* 0x000f62000c1e1b00 */
[----:B------:R-:W-:-:S03]  /*1420*/  ISETP.NE.AND P0, PT, R27, UR4, PT ;  /* 0x000000041b007c0c */ /* 0x000fc6000bf05270 */
[----:B------:R-:W5:Y:S01]  /*1430*/  LDG.E.64 R8, desc[UR10][R10.64+0x8] ;  /* 0x0000080a0a087981 */ /* 0x000f62000c1e1b00 */
[----:B------:R-:W-:Y:S01]  /*1440*/  VIADD R25, R27, 0x1 ;  /* 0x000000011b197836 */ /* 0x000fe20000000000 */
[----:B------:R-:W-:Y:S01]  /*1450*/  UIADD3 UR5, UPT, UPT, UR4, 0x1, URZ ;  /* 0x0000000104057890 */ /* 0x000fe2000fffe0ff */
[----:B--2---:R-:W-:-:S08]  /*1460*/  DMUL R20, R4, |R20| ;  /* 0x4000001404147228 */ /* 0x004fd00000000000 */
[C---:B------:R-:W-:Y:S02]  /*1470*/  DSETP.NEU.OR P0, PT, R20.reuse, R6, P0 ;  /* 0x000000061400722a */ /* 0x040fe4000070d400 */
[----:B------:R-:W-:-:S10]  /*1480*/  DFMA R20, R20, R20, R18 ;  /* 0x000000141414722b */ /* 0x000fd40000000012 */
[----:B------:R-:W-:Y:S02]  /*1490*/  FSEL R18, R20, R18, P0 ;  /* 0x0000001214127208 */ /* 0x000fe40000000000 */
[----:B------:R-:W-:Y:S02]  /*14a0*/  FSEL R19, R21, R19, P0 ;  /* 0x0000001315137208 */ /* 0x000fe40000000000 */
[----:B------:R-:W2:Y:S01]  /*14b0*/  LDG.E.64 R20, desc[UR10][R10.64+0x10] ;  /* 0x0000100a0a147981 */ /* 0x000ea2000c1e1b00 */
[----:B------:R-:W-:-:S05]  /*14c0*/  @!P0 IMAD.MOV R25, RZ, RZ, R27 ;  /* 0x000000ffff198224 */ /* 0x000fca00078e021b */
[----:B------:R-:W-:Y:S01]  /*14d0*/  ISETP.NE.AND P1, PT, R25, UR5, PT ;  /* 0x0000000519007c0c */ /* 0x000fe2000bf25270 */
[----:B---3--:R-:W-:-:S12]  /*14e0*/  DMUL R22, R4, |R22| ;  /* 0x4000001604167228 */ /* 0x008fd80000000000 */
[C---:B------:R-:W-:Y:S02]  /*14f0*/  DSETP.NEU.OR P1, PT, R22.reuse, R6, P1 ;  /* 0x000000061600722a */ /* 0x040fe40000f2d400 */
[----:B------:R-:W-:-:S10]  /*1500*/  DFMA R22, R22, R22, R18 ;  /* 0x000000161616722b */ /* 0x000fd40000000012 */
[----:B------:R-:W-:Y:S02]  /*1510*/  FSEL R18, R22, R18, P1 ;  /* 0x0000001216127208 */ /* 0x000fe40000800000 */
[----:B------:R-:W-:Y:S02]  /*1520*/  FSEL R19, R23, R19, P1 ;  /* 0x0000001317137208 */ /* 0x000fe40000800000 */
[----:B------:R0:W3:Y:S01]  /*1530*/  LDG.E.64 R22, desc[UR10][R10.64+0x18] ;  /* 0x0000180a0a167981 */ /* 0x0000e2000c1e1b00 */
[----:B------:R-:W-:Y:S01]  /*1540*/  VIADD R26, R25, 0x1 ;  /* 0x00000001191a7836 */ /* 0x000fe20000000000 */
[----:B------:R-:W-:Y:S01]  /*1550*/  UIADD3 UR5, UPT, UPT, UR4, 0x2, URZ ;  /* 0x0000000204057890 */ /* 0x000fe2000fffe0ff */
[----:B------:R-:W-:-:S05]  /*1560*/  @!P1 IMAD.MOV R26, RZ, RZ, R25 ;  /* 0x000000ffff1a9224 */ /* 0x000fca00078e0219 */
[----:B------:R-:W-:Y:S01]  /*1570*/  ISETP.NE.AND P2, PT, R26, UR5, PT ;  /* 0x000000051a007c0c */ /* 0x000fe2000bf45270 */
[----:B----4-:R-:W-:-:S12]  /*1580*/  DMUL R16, R4, |R16| ;  /* 0x4000001004107228 */ /* 0x010fd80000000000 */
[----:B------:R-:W-:Y:S01]  /*1590*/  DSETP.NEU.OR P2, PT, R16, R6, P2 ;  /* 0x000000061000722a */ /* 0x000fe2000174d400 */
[----:B------:R-:W-:Y:S01]  /*15a0*/  VIADD R25, R26, 0x1 ;  /* 0x000000011a197836 */ /* 0x000fe20000000000 */
[----:B------:R-:W-:Y:S01]  /*15b0*/  UIADD3 UR5, UPT, UPT, UR4, 0x3, URZ ;  /* 0x0000000304057890 */ /* 0x000fe2000fffe0ff */
[----:B-----5:R-:W-:-:S11]  /*15c0*/  DMUL R12, R4, |R12| ;  /* 0x4000000c040c7228 */ /* 0x020fd60000000000 */
[----:B------:R-:W-:-:S05]  /*15d0*/  @!P2 IMAD.MOV R25, RZ, RZ, R26 ;  /* 0x000000ffff19a224 */ /* 0x000fca00078e021a */
[----:B------:R-:W-:-:S13]  /*15e0*/  ISETP.NE.AND P1, PT, R25, UR5, PT ;  /* 0x0000000519007c0c */ /* 0x000fda000bf25270 */
[----:B------:R-:W-:Y:S01]  /*15f0*/  DSETP.NEU.OR P1, PT, R12, R6, P1 ;  /* 0x000000060c00722a */ /* 0x000fe20000f2d400 */
[----:B------:R-:W-:Y:S01]  /*1600*/  VIADD R26, R25, 0x1 ;  /* 0x00000001191a7836 */ /* 0x000fe20000000000 */
[----:B------:R-:W-:Y:S01]  /*1610*/  UIADD3 UR5, UPT, UPT, UR4, 0x4, URZ ;  /* 0x0000000404057890 */ /* 0x000fe2000fffe0ff */
[----:B------:R-:W-:-:S11]  /*1620*/  DMUL R14, R4, |R14| ;  /* 0x4000000e040e7228 */ /* 0x000fd60000000000 */
[----:B------:R-:W-:-:S05]  /*1630*/  @!P1 IMAD.MOV R26, RZ, RZ, R25 ;  /* 0x000000ffff1a9224 */ /* 0x000fca00078e0219 */
[----:B------:R-:W-:Y:S01]  /*1640*/  ISETP.NE.AND P0, PT, R26, UR5, PT ;  /* 0x000000051a007c0c */ /* 0x000fe2000bf05270 */
[----:B------:R-:W-:-:S12]  /*1650*/  DFMA R16, R16, R16, R18 ;  /* 0x000000101010722b */ /* 0x000fd80000000012 */
[----:B------:R-:W-:Y:S01]  /*1660*/  DSETP.NEU.OR P0, PT, R14, R6, P0 ;  /* 0x000000060e00722a */ /* 0x000fe2000070d400 */
[----:B------:R-:W-:Y:S01]  /*1670*/  VIADD R25, R26, 0x1 ;  /* 0x000000011a197836 */ /* 0x000fe20000000000 */
[----:B------:R-:W-:Y:S01]  /*1680*/  UIADD3 UR5, UPT, UPT, UR4, 0x5, URZ ;  /* 0x0000000504057890 */ /* 0x000fe2000fffe0ff */
[----:B------:R-:W-:Y:S02]  /*1690*/  FSEL R16, R16, R18, P2 ;  /* 0x0000001210107208 */ /* 0x000fe40001000000 */
[----:B------:R-:W-:-:S09]  /*16a0*/  FSEL R17, R17, R19, P2 ;  /* 0x0000001311117208 */ /* 0x000fd20001000000 */
[----:B------:R-:W-:-:S05]  /*16b0*/  @!P0 IMAD.MOV R25, RZ, RZ, R26 ;  /* 0x000000ffff198224 */ /* 0x000fca00078e021a */
[----:B------:R-:W-:Y:S01]  /*16c0*/  ISETP.NE.AND P2, PT, R25, UR5, PT ;  /* 0x0000000519007c0c */ /* 0x000fe2000bf45270 */
[----:B------:R-:W-:Y:S02]  /*16d0*/  DMUL R8, R4, |R8| ;  /* 0x4000000804087228 */ /* 0x000fe40000000000 */
[----:B------:R-:W-:-:S10]  /*16e0*/  DFMA R12, R12, R12, R16 ;  /* 0x0000000c0c0c722b */ /* 0x000fd40000000010 */
[----:B------:R-:W-:Y:S01]  /*16f0*/  DSETP.NEU.OR P2, PT, R8, R6, P2 ;  /* 0x000000060800722a */ /* 0x000fe2000174d400 */
[----:B------:R-:W-:Y:S01]  /*1700*/  FSEL R12, R12, R16, P1 ;  /* 0x000000100c0c7208 */ /* 0x000fe20000800000 */
[----:B------:R-:W-:Y:S01]  /*1710*/  VIADD R16, R25, 0x1 ;  /* 0x0000000119107836 */ /* 0x000fe20000000000 */
[----:B------:R-:W-:Y:S01]  /*1720*/  FSEL R13, R13, R17, P1 ;  /* 0x000000110d0d7208 */ /* 0x000fe20000800000 */
[----:B------:R-:W-:-:S05]  /*1730*/  UIADD3 UR5, UPT, UPT, UR4, 0x6, URZ ;  /* 0x0000000604057890 */ /* 0x000fca000fffe0ff */
[----:B------:R-:W-:-:S05]  /*1740*/  DFMA R14, R14, R14, R12 ;  /* 0x0000000e0e0e722b */ /* 0x000fca000000000c */
[----:B------:R-:W-:-:S05]  /*1750*/  @!P2 IMAD.MOV R16, RZ, RZ, R25 ;  /* 0x000000ffff10a224 */ /* 0x000fca00078e0219 */
[----:B------:R-:W-:Y:S02]  /*1760*/  ISETP.NE.AND P1, PT, R16, UR5, PT ;  /* 0x0000000510007c0c */ /* 0x000fe4000bf25270 */
[----:B------:R-:W-:Y:S02]  /*1770*/  FSEL R12, R14, R12, P0 ;  /* 0x0000000c0e0c7208 */ /* 0x000fe40000000000 */
[----:B------:R-:W-:-:S06]  /*1780*/  FSEL R13, R15, R13, P0 ;  /* 0x0000000d0f0d7208 */ /* 0x000fcc0000000000 */
[----:B------:R-:W-:Y:S01]  /*1790*/  DFMA R8, R8, R8, R12 ;  /* 0x000000080808722b */ /* 0x000fe2000000000c */
[----:B------:R-:W-:-:S09]  /*17a0*/  UIADD3 UR5, UPT, UPT, UR4, 0x7, URZ ;  /* 0x0000000704057890 */ /* 0x000fd2000fffe0ff */
[----:B------:R-:W-:Y:S01]  /*17b0*/  FSEL R8, R8, R12, P2 ;  /* 0x0000000c08087208 */ /* 0x000fe20001000000 */
[----:B------:R-:W-:Y:S01]  /*17c0*/  VIADD R12, R16, 0x1 ;  /* 0x00000001100c7836 */ /* 0x000fe20000000000 */
[----:B------:R-:W-:Y:S01]  /*17d0*/  FSEL R9, R9, R13, P2 ;  /* 0x0000000d09097208 */ /* 0x000fe20001000000 */
[----:B------:R-:W-:Y:S01]  /*17e0*/  UIADD3 UR4, UPT, UPT, UR4, 0x8, URZ ;  /* 0x0000000804047890 */ /* 0x000fe2000fffe0ff */
[----:B0-----:R-:W-:-:S05]  /*17f0*/  IADD3 R10, P2, PT, R10, 0x40, RZ ;  /* 0x000000400a0a7810 */ /* 0x001fca0007f5e0ff */
[----:B------:R-:W-:Y:S01]  /*1800*/  IMAD.X R11, RZ, RZ, R11, P2 ;  /* 0x000000ffff0b7224 */ /* 0x000fe200010e060b */
[----:B--2---:R-:W-:-:S08]  /*1810*/  DMUL R20, R4, |R20| ;  /* 0x4000001404147228 */ /* 0x004fd00000000000 */
[C---:B------:R-:W-:Y:S02]  /*1820*/  DSETP.NEU.OR P1, PT, R20.reuse, R6, P1 ;  /* 0x000000061400722a */ /* 0x040fe40000f2d400 */
[----:B------:R-:W-:-:S12]  /*1830*/  DFMA R20, R20, R20, R8 ;  /* 0x000000141414722b */ /* 0x000fd80000000008 */
[----:B------:R-:W-:-:S05]  /*1840*/  @!P1 IMAD.MOV R12, RZ, RZ, R16 ;  /* 0x000000ffff0c9224 */ /* 0x000fca00078e0210 */
[----:B------:R-:W-:Y:S02]  /*1850*/  ISETP.NE.AND P0, PT, R12, UR5, PT ;  /* 0x000000050c007c0c */ /* 0x000fe4000bf05270 */
[----:B------:R-:W-:Y:S01]  /*1860*/  FSEL R8, R20, R8, P1 ;  /* 0x0000000814087208 */ /* 0x000fe20000800000 */
[----:B---3--:R-:W-:Y:S01]  /*1870*/  DMUL R22, R4, |R22| ;  /* 0x4000001604167228 */ /* 0x008fe20000000000 */
[----:B------:R-:W-:Y:S02]  /*1880*/  FSEL R9, R21, R9, P1 ;  /* 0x0000000915097208 */ /* 0x000fe40000800000 */
[----:B------:R-:W-:-:S07]  /*1890*/  ISETP.NE.AND P1, PT, R24, UR4, PT ;  /* 0x0000000418007c0c */ /* 0x000fce000bf25270 */
[C---:B------:R-:W-:Y:S02]  /*18a0*/  DSETP.NEU.OR P0, PT, R22.reuse, R6, P0 ;  /* 0x000000061600722a */ /* 0x040fe4000070d400 */
[----:B------:R-:W-:Y:S01]  /*18b0*/  DFMA R22, R22, R22, R8 ;  /* 0x000000161616722b */ /* 0x000fe20000000008 */
[----:B------:R-:W-:-:S09]  /*18c0*/  VIADD R27, R12, 0x1 ;  /* 0x000000010c1b7836 */ /* 0x000fd20000000000 */
[----:B------:R-:W-:Y:S02]  /*18d0*/  FSEL R18, R22, R8, P0 ;  /* 0x0000000816127208 */ /* 0x000fe40000000000 */
[----:B------:R-:W-:Y:S01]  /*18e0*/  FSEL R19, R23, R9, P0 ;  /* 0x0000000917137208 */ /* 0x000fe20000000000 */
[----:B------:R-:W-:Y:S01]  /*18f0*/  @!P0 IMAD.MOV R27, RZ, RZ, R12 ;  /* 0x000000ffff1b8224 */ /* 0x000fe200078e020c */
[----:B------:R-:W-:Y:S06]  /*1900*/  @P1 BRA `(.L_x_44) ;  /* 0xfffffff800b01947 */ /* 0x000fec000383ffff */
.L_x_43:
        /* <DEDUP_REMOVED lines=12> */
[----:B------:R-:W-:-:S02]  /*19d0*/  VIADD R13, R27, 0x1 ;  /* 0x000000011b0d7836 */ /* 0x000fc40000000000 */
[----:B------:R-:W-:Y:S01]  /*19e0*/  VIADD R12, R24, 0x1 ;  /* 0x00000001180c7836 */ /* 0x000fe20000000000 */
[C---:B--2---:R-:W-:Y:S02]  /*19f0*/  DMUL R16, R4.reuse, |R16| ;  /* 0x4000001004107228 */ /* 0x044fe40000000000 */
[----:B---3--:R-:W-:-:S07]  /*1a00*/  DMUL R14, R4, |R14| ;  /* 0x4000000e040e7228 */ /* 0x008fce0000000000 */
[C---:B------:R-:W-:Y:S02]  /*1a10*/  DSETP.NEU.OR P0, PT, R16.reuse, R6, P0 ;  /* 0x000000061000722a */ /* 0x040fe4000070d400 */
[----:B------:R-:W-:Y:S02]  /*1a20*/  DFMA R16, R16, R16, R18 ;  /* 0x000000101010722b */ /* 0x000fe40000000012 */
[C---:B----4-:R-:W-:Y:S02]  /*1a30*/  DMUL R10, R4.reuse, |R10| ;  /* 0x4000000a040a7228 */ /* 0x050fe40000000000 */
[----:B-----5:R-:W-:-:S06]  /*1a40*/  DMUL R8, R4, |R8| ;  /* 0x4000000804087228 */ /* 0x020fcc0000000000 */
        /* <DEDUP_REMOVED lines=8> */
[----:B------:R-:W-:Y:S01]  /*1ad0*/  @!P1 IMAD.MOV R12, RZ, RZ, R13 ;  /* 0x000000ffff0c9224 */ /* 0x000fe200078e020d */
[----:B------:R-:W-:Y:S01]  /*1ae0*/  FSEL R15, R15, R17, P1 ;  /* 0x000000110f0f7208 */ /* 0x000fe20000800000 */
[----:B------:R-:W-:-:S05]  /*1af0*/  VIADD R13, R24, 0x2 ;  /* 0x00000002180d7836 */ /* 0x000fca0000000000 */
[----:B------:R-:W-:Y:S01]  /*1b00*/  ISETP.NE.AND P2, PT, R13, R12, PT ;  /* 0x0000000c0d00720c */ /* 0x000fe20003f45270 */
[----:B------:R-:W-:-:S12]  /*1b10*/  VIADD R13, R12, 0x1 ;  /* 0x000000010c0d7836 */ /* 0x000fd80000000000 */
[C---:B------:R-:W-:Y:S02]  /*1b20*/  DSETP.NEU.OR P2, PT, R10.reuse, R6, P2 ;  /* 0x000000060a00722a */ /* 0x040fe4000174d400 */
[----:B------:R-:W-:-:S10]  /*1b30*/  DFMA R10, R10, R10, R14 ;  /* 0x0000000a0a0a722b */ /* 0x000fd4000000000e */
[----:B------:R-:W-:Y:S02]  /*1b40*/  FSEL R10, R10, R14, P2 ;  /* 0x0000000e0a0a7208 */ /* 0x000fe40001000000 */
[----:B------:R-:W-:Y:S01]  /*1b50*/  @!P2 IMAD.MOV R13, RZ, RZ, R12 ;  /* 0x000000ffff0da224 */ /* 0x000fe200078e020c */
[----:B------:R-:W-:Y:S01]  /*1b60*/  FSEL R11, R11, R15, P2 ;  /* 0x0000000f0b0b7208 */ /* 0x000fe20001000000 */
[C---:B------:R-:W-:Y:S02]  /*1b70*/  VIADD R12, R24.reuse, 0x3 ;  /* 0x00000003180c7836 */ /* 0x040fe40000000000 */
[----:B------:R-:W-:Y:S02]  /*1b80*/  VIADD R27, R13, 0x1 ;  /* 0x000000010d1b7836 */ /* 0x000fe40000000000 */
[----:B------:R-:W-:Y:S01]  /*1b90*/  VIADD R24, R24, 0x4 ;  /* 0x0000000418187836 */ /* 0x000fe20000000000 */
[----:B------:R-:W-:-:S13]  /*1ba0*/  ISETP.NE.AND P0, PT, R12, R13, PT ;  /* 0x0000000d0c00720c */ /* 0x000fda0003f05270 */
[C---:B------:R-:W-:Y:S02]  /*1bb0*/  DSETP.NEU.OR P0, PT, R8.reuse, R6, P0 ;  /* 0x000000060800722a */ /* 0x040fe4000070d400 */
[----:B------:R-:W-:-:S10]  /*1bc0*/  DFMA R8, R8, R8, R10 ;  /* 0x000000080808722b */ /* 0x000fd4000000000a */
[----:B------:R-:W-:Y:S02]  /*1bd0*/  FSEL R18, R8, R10, P0 ;  /* 0x0000000a08127208 */ /* 0x000fe40000000000 */
[----:B------:R-:W-:Y:S01]  /*1be0*/  FSEL R19, R9, R11, P0 ;  /* 0x0000000b09137208 */ /* 0x000fe20000000000 */
[----:B------:R-:W-:-:S07]  /*1bf0*/  @!P0 IMAD.MOV R27, RZ, RZ, R13 ;  /* 0x000000ffff1b8224 */ /* 0x000fce00078e020d */
.L_x_45:
        /* <DEDUP_REMOVED lines=27> */
.L_x_46:
        /* <DEDUP_REMOVED lines=12> */
.L_x_42:
[----:B------:R-:W-:Y:S01]  /*1e70*/  DFMA R6, R6, R6, R18 ;  /* 0x000000060606722b */ /* 0x000fe20000000012 */
[----:B------:R-:W-:Y:S01]  /*1e80*/  UMOV UR4, 0xffffffff ;  /* 0xffffffff00047882 */ /* 0x000fe20000000000 */
[----:B------:R-:W-:Y:S01]  /*1e90*/  UMOV UR5, 0x7fefffff ;  /* 0x7fefffff00057882 */ /* 0x000fe20000000000 */
[----:B------:R-:W-:Y:S01]  /*1ea0*/  IMAD.MOV.U32 R12, RZ, RZ, 0x0 ;  /* 0x00000000ff0c7424 */ /* 0x000fe200078e00ff */
[----:B------:R-:W-:Y:S01]  /*1eb0*/  UMOV UR6, UR5 ;  /* 0x0000000500067c82 */ /* 0x000fe20008000000 */
[----:B------:R-:W-:Y:S02]  /*1ec0*/  IMAD.MOV.U32 R13, RZ, RZ, 0x3fd80000 ;  /* 0x3fd80000ff0d7424 */ /* 0x000fe400078e00ff */
[----:B------:R-:W-:Y:S01]  /*1ed0*/  IMAD.U32 R8, RZ, RZ, UR6 ;  /* 0x00000006ff087e24 */ /* 0x000fe2000f8e00ff */
[----:B------:R-:W-:Y:S02]  /*1ee0*/  DSETP.MIN.AND P0, P1, R6, UR4, PT ;  /* 0x0000000406007e2a */ /* 0x000fe4000b900000 */
[----:B------:R-:W-:-:S05]  /*1ef0*/  IMAD.MOV.U32 R4, RZ, RZ, R7 ;  /* 0x000000ffff047224 */ /* 0x000fca00078e0007 */
[----:B------:R-:W-:Y:S01]  /*1f00*/  FSEL R5, R4, UR6, P0 ;  /* 0x0000000604057c08 */ /* 0x000fe20008000000 */
[----:B------:R-:W-:-:S05]  /*1f10*/  IMAD.MOV.U32 R4, RZ, RZ, R6 ;  /* 0x000000ffff047224 */ /* 0x000fca00078e0006 */
[----:B------:R-:W-:Y:S01]  /*1f20*/  SEL R4, R4, UR4, P0 ;  /* 0x0000000404047c07 */ /* 0x000fe20008000000 */
[----:B------:R-:W-:Y:S01]  /*1f30*/  DSETP.NEU.AND P0, PT, R18, RZ, PT ;  /* 0x000000ff1200722a */ /* 0x000fe20003f0d000 */
[----:B------:R-:W-:Y:S01]  /*1f40*/  @P1 LOP3.LUT R5, R8, 0x80000, RZ, 0xfc, !PT ;  /* 0x0008000008051812 */ /* 0x000fe200078efcff */
[----:B------:R-:W-:Y:S01]  /*1f50*/  IMAD.MOV.U32 R8, RZ, RZ, RZ ;  /* 0x000000ffff087224 */ /* 0x000fe200078e00ff */
[----:B------:R-:W-:Y:S02]  /*1f60*/  ISETP.GE.U32.AND P1, PT, R3, 0x7ff00000, PT ;  /* 0x7ff000000300780c */ /* 0x000fe40003f26070 */
[----:B------:R-:W0:Y:S03]  /*1f70*/  MUFU.RSQ64H R9, R5 ;  /* 0x0000000500097308 */ /* 0x000e260000001c00 */
[----:B0-----:R-:W-:-:S08]  /*1f80*/  DMUL R10, R8, R8 ;  /* 0x00000008080a7228 */ /* 0x001fd00000000000 */
[----:B------:R-:W-:-:S08]  /*1f90*/  DFMA R10, R4, -R10, 1 ;  /* 0x3ff00000040a742b */ /* 0x000fd0000000080a */
[----:B------:R-:W-:Y:S02]  /*1fa0*/  DFMA R12, R10, R12, 0.5 ;  /* 0x3fe000000a0c742b */ /* 0x000fe4000000000c */
[----:B------:R-:W-:-:S08]  /*1fb0*/  DMUL R10, R8, R10 ;  /* 0x0000000a080a7228 */ /* 0x000fd00000000000 */
[----:B------:R-:W-:Y:S01]  /*1fc0*/  DFMA R10, R12, R10, R8 ;  /* 0x0000000a0c0a722b */ /* 0x000fe20000000008 */
[----:B------:R-:W0:Y:S07]  /*1fd0*/  LDC.64 R8, c[0x0][0x380] ;  /* 0x0000e000ff087b82 */ /* 0x000e2e0000000a00 */
[----:B------:R-:W-:Y:S01]  /*1fe0*/  DMUL R10, R6, R10 ;  /* 0x0000000a060a7228 */ /* 0x000fe20000000000 */
[----:B------:R-:W-:Y:S02]  /*1ff0*/  VIADD R7, R0, 0x100000 ;  /* 0x0010000000077836 */ /* 0x000fe40000000000 */
[----:B------:R-:W-:-:S06]  /*2000*/  IMAD.MOV.U32 R6, RZ, RZ, RZ ;  /* 0x000000ffff067224 */ /* 0x000fcc00078e00ff */
[----:B------:R-:W-:-:S10]  /*2010*/  DMUL R10, R10, R6 ;  /* 0x000000060a0a7228 */ /* 0x000fd40000000000 */
[-C--:B------:R-:W-:Y:S02]  /*2020*/  FSEL R5, R10, R2.reuse, !P1 ;  /* 0x000000020a057208 */ /* 0x080fe40004800000 */
[-C--:B------:R-:W-:Y:S02]  /*2030*/  FSEL R11, R11, R3.reuse, !P1 ;  /* 0x000000030b0b7208 */ /* 0x080fe40004800000 */
[----:B------:R-:W-:Y:S02]  /*2040*/  FSEL R2, R5, R2, P0 ;  /* 0x0000000205027208 */ /* 0x000fe40000000000 */
[----:B------:R-:W-:-:S05]  /*2050*/  FSEL R3, R11, R3, P0 ;  /* 0x000000030b037208 */ /* 0x000fca0000000000 */
[----:B0-----:R-:W-:Y:S01]  /*2060*/  STG.E.64 desc[UR10][R8.64], R2 ;  /* 0x0000000208007986 */ /* 0x001fe2000c101b0a */
[----:B------:R-:W-:Y:S05]  /*2070*/  EXIT ;  /* 0x000000000000794d */ /* 0x000fea0003800000 */
.L_x_47:
        /* <DEDUP_REMOVED lines=16> */
.L_x_69:


//--------------------- .text._Z11setVecValuePdd  --------------------------
	.section	.text._Z11setVecValuePdd,"ax",@progbits
	.align	128
        .global         _Z11setVecValuePdd
        .type           _Z11setVecValuePdd,@function
        .size           _Z11setVecValuePdd,(.L_x_70 - _Z11setVecValuePdd)
        .other          _Z11setVecValuePdd,@"STO_CUDA_ENTRY STV_DEFAULT"
_Z11setVecValuePdd:
.text._Z11setVecValuePdd:
[----:B------:R-:W-:Y:S08]  /*0000*/  LDC R1, c[0x0][0x37c] ;  /* 0x0000df00ff017b82 */ /* 0x000ff00000000800 */
[----:B------:R-:W0:Y:S01]  /*0010*/  LDC.64 R2, c[0x0][0x380] ;  /* 0x0000e000ff027b82 */ /* 0x000e220000000a00 */
[----:B------:R-:W0:Y:S07]  /*0020*/  LDCU.64 UR4, c[0x0][0x358] ;  /* 0x00006b00ff0477ac */ /* 0x000e2e0008000a00 */
[----:B------:R-:W0:Y:S02]  /*0030*/  LDC.64 R4, c[0x0][0x388] ;  /* 0x0000e200ff047b82 */ /* 0x000e240000000a00 */
[----:B0-----:R-:W-:Y:S01]  /*0040*/  STG.E.64 desc[UR4][R2.64], R4 ;  /* 0x0000000402007986 */ /* 0x001fe2000c101b04 */
[----:B------:R-:W-:Y:S05]  /*0050*/  EXIT ;  /* 0x000000000000794d */ /* 0x000fea0003800000 */
.L_x_48:
        /* <DEDUP_REMOVED lines=10> */
.L_x_70:


//--------------------- .nv.shared.reserved.0     --------------------------
	.section	.nv.shared.reserved.0,"aw",@nobits
	.weak		__nv_reservedSMEM_offset_0_alias
	.size		__nv_reservedSMEM_offset_0_alias, 0, 64
	.other		__nv_reservedSMEM_offset_0_alias,@"STO_CUDA_RESERVED_SHARED STV_DEFAULT"
__nv_reservedSMEM_offset_0_alias:
	.zero		0
	.zero		64


//--------------------- .nv.constant0._Z7dsub_rzPddd --------------------------
	.section	.nv.constant0._Z7dsub_rzPddd,"a",@progbits
	.sectionflags	@""
	.align	4
.nv.constant0._Z7dsub_rzPddd:
	.zero		920


//--------------------- .nv.constant0._Z7dsub_ruPddd --------------------------
	.section	.nv.constant0._Z7dsub_ruPddd,"a",@progbits
	.sectionflags	@""
	.align	4
.nv.constant0._Z7dsub_ruPddd:
	.zero		920


//--------------------- .nv.constant0._Z7dsub_rnPddd --------------------------
	.section	.nv.constant0._Z7dsub_rnPddd,"a",@progbits
	.sectionflags	@""
	.align	4
.nv.constant0._Z7dsub_rnPddd:
	.zero		920


//--------------------- .nv.constant0._Z7dsub_rdPddd --------------------------
	.section	.nv.constant0._Z7dsub_rdPddd,"a",@progbits
	.sectionflags	@""
	.align	4
.nv.constant0._Z7dsub_rdPddd:
	.zero		920


//--------------------- .nv.constant0._Z7dmul_rzPddd --------------------------
	.section	.nv.constant0._Z7dmul_rzPddd,"a",@progbits
	.sectionflags	@""
	.align	4
.nv.constant0._Z7dmul_rzPddd:
	.zero		920


//--------------------- .nv.constant0._Z7dmul_ruPddd --------------------------
	.section	.nv.constant0._Z7dmul_ruPddd,"a",@progbits
	.sectionflags	@""
	.align	4
.nv.constant0._Z7dmul_ruPddd:
	.zero		920


//--------------------- .nv.constant0._Z7dmul_rnPddd --------------------------
	.section	.nv.constant0._Z7dmul_rnPddd,"a",@progbits
	.sectionflags	@""
	.align	4
.nv.constant0._Z7dmul_rnPddd:
	.zero		920


//--------------------- .nv.constant0._Z7dmul_rdPddd --------------------------
	.section	.nv.constant0._Z7dmul_rdPddd,"a",@progbits
	.sectionflags	@""
	.align	4
.nv.constant0._Z7dmul_rdPddd:
	.zero		920


//--------------------- .nv.constant0._Z7dadd_rzPddd --------------------------
	.section	.nv.constant0._Z7dadd_rzPddd,"a",@progbits
	.sectionflags	@""
	.align	4
.nv.constant0._Z7dadd_rzPddd:
	.zero		920


//--------------------- .nv.constant0._Z7dadd_ruPddd --------------------------
	.section	.nv.constant0._Z7dadd_ruPddd,"a",@progbits
	.sectionflags	@""
	.align	4
.nv.constant0._Z7dadd_ruPddd:
	.zero		920


//--------------------- .nv.constant0._Z7dadd_rnPddd --------------------------
	.section	.nv.constant0._Z7dadd_rnPddd,"a",@progbits
	.sectionflags	@""
	.align	4
.nv.constant0._Z7dadd_rnPddd:
	.zero		920


//--------------------- .nv.constant0._Z7dadd_rdPddd --------------------------
	.section	.nv.constant0._Z7dadd_rdPddd,"a",@progbits
	.sectionflags	@""
	.align	4
.nv.constant0._Z7dadd_rdPddd:
	.zero		920


//--------------------- .nv.constant0._Z8_rnorm4dPddddd --------------------------
	.section	.nv.constant0._Z8_rnorm4dPddddd,"a",@progbits
	.sectionflags	@""
	.align	4
.nv.constant0._Z8_rnorm4dPddddd:
	.zero		936


//--------------------- .nv.constant0._Z8_rnorm3dPdddd --------------------------
	.section	.nv.constant0._Z8_rnorm3dPdddd,"a",@progbits
	.sectionflags	@""
	.align	4
.nv.constant0._Z8_rnorm3dPdddd:
	.zero		928


//--------------------- .nv.constant0._Z6_rnormPdiPKd --------------------------
	.section	.nv.constant0._Z6_rnormPdiPKd,"a",@progbits
	.sectionflags	@""
	.align	4
.nv.constant0._Z6_rnormPdiPKd:
	.zero		920


//--------------------- .nv.constant0._Z6_rcbrtPdd --------------------------
	.section	.nv.constant0._Z6_rcbrtPdd,"a",@progbits
	.sectionflags	@""
	.align	4
.nv.constant0._Z6_rcbrtPdd:
	.zero		912


//--------------------- .nv.constant0._Z8_normcdfPdd --------------------------
	.section	.nv.constant0._Z8_normcdfPdd,"a",@progbits
	.sectionflags	@""
	.align	4
.nv.constant0._Z8_normcdfPdd:
	.zero		912


//--------------------- .nv.constant0._Z7_norm4dPddddd --------------------------
	.section	.nv.constant0._Z7_norm4dPddddd,"a",@progbits
	.sectionflags	@""
	.align	4
.nv.constant0._Z7_norm4dPddddd:
	.zero		936


//--------------------- .nv.constant0._Z7_norm3dPdddd --------------------------
	.section	.nv.constant0._Z7_norm3dPdddd,"a",@progbits
	.sectionflags	@""
	.align	4
.nv.constant0._Z7_norm3dPdddd:
	.zero		928


//--------------------- .nv.constant0._Z5_normPdiPKd --------------------------
	.section	.nv.constant0._Z5_normPdiPKd,"a",@progbits
	.sectionflags	@""
	.align	4
.nv.constant0._Z5_normPdiPKd:
	.zero		920


//--------------------- .nv.constant0._Z11setVecValuePdd --------------------------
	.section	.nv.constant0._Z11setVecValuePdd,"a",@progbits
	.sectionflags	@""
	.align	4
.nv.constant0._Z11setVecValuePdd:
	.zero		912


//--------------------- SYMBOLS --------------------------

	.type		.nv.reservedSmem.offset0,@object
	.size		.nv.reservedSmem.offset0,0x4
